//
// Generated by NVIDIA NVVM Compiler
//
// Compiler Build ID: CL-36424714
// Cuda compilation tools, release 13.0, V13.0.88
// Based on NVVM 20.0.0
//

.version 9.0
.target sm_100
.address_size 64

	// .globl	mega_fused_vasil_fluxnet
.extern .func  (.param .b32 func_retval0) vprintf
(
	.param .b64 vprintf_param_0,
	.param .b64 vprintf_param_1
)
;
.const .align 4 .b8 c_tmax[20] = {0, 0, 96, 65, 0, 0, 140, 65, 0, 0, 168, 65, 0, 0, 196, 65, 0, 0, 224, 65};
.const .align 4 .b8 c_thalf[60] = {0, 0, 200, 65, 184, 30, 225, 65, 236, 81, 250, 65, 82, 184, 9, 66, 174, 71, 22, 66, 10, 215, 34, 66, 164, 112, 47, 66, 0, 0, 60, 66, 92, 143, 72, 66, 246, 40, 85, 66, 82, 184, 97, 66, 174, 71, 110, 66, 10, 215, 122, 66, 82, 184, 131, 66, 0, 0, 138, 66};
.const .align 4 .b8 c_baseline_ic50[40] = {154, 153, 89, 63, 41, 92, 143, 63, 123, 20, 110, 63, 102, 102, 134, 63, 72, 225, 122, 63, 72, 225, 154, 63, 10, 215, 99, 63, 113, 61, 138, 63, 51, 51, 115, 63, 10, 215, 131, 63};
.const .align 4 .b8 c_baseline_power[40] = {0, 0, 128, 63, 0, 0, 128, 63, 0, 0, 128, 63, 0, 0, 128, 63, 0, 0, 128, 63, 0, 0, 128, 63, 0, 0, 128, 63, 0, 0, 128, 63, 0, 0, 128, 63, 0, 0, 128, 63};
// _ZZ24mega_fused_vasil_fluxnetE9smem_ic50 has been demoted
// _ZZ24mega_fused_vasil_fluxnetE10smem_power has been demoted
// _ZZ24mega_fused_vasil_fluxnetE13smem_escape_y has been demoted
// _ZZ24mega_fused_vasil_fluxnetE15smem_immunity_y has been demoted
// _ZZ24mega_fused_vasil_fluxnetE14smem_sum_sx_pk has been demoted
// _ZZ24mega_fused_vasil_fluxnetE17smem_Sy_reduction has been demoted
// _ZZ24mega_fused_vasil_fluxnetE14smem_warp_sums has been demoted
.global .align 1 .b8 $str[48] = {69, 82, 82, 79, 82, 58, 32, 112, 107, 61, 37, 100, 32, 115, 117, 109, 95, 115, 120, 61, 37, 46, 54, 102, 32, 226, 137, 164, 32, 48, 33, 32, 83, 101, 116, 116, 105, 110, 103, 32, 116, 111, 32, 48, 46, 49, 10};

.visible .entry mega_fused_vasil_fluxnet(
	.param .u64 .ptr .align 1 mega_fused_vasil_fluxnet_param_0,
	.param .u64 .ptr .align 1 mega_fused_vasil_fluxnet_param_1,
	.param .u64 .ptr .align 1 mega_fused_vasil_fluxnet_param_2,
	.param .u64 .ptr .align 1 mega_fused_vasil_fluxnet_param_3,
	.param .u64 .ptr .align 1 mega_fused_vasil_fluxnet_param_4,
	.param .u64 .ptr .align 1 mega_fused_vasil_fluxnet_param_5,
	.param .u64 .ptr .align 1 mega_fused_vasil_fluxnet_param_6,
	.param .f32 mega_fused_vasil_fluxnet_param_7,
	.param .f32 mega_fused_vasil_fluxnet_param_8,
	.param .f32 mega_fused_vasil_fluxnet_param_9,
	.param .u64 .ptr .align 1 mega_fused_vasil_fluxnet_param_10,
	.param .u64 .ptr .align 1 mega_fused_vasil_fluxnet_param_11,
	.param .u64 .ptr .align 1 mega_fused_vasil_fluxnet_param_12,
	.param .u64 .ptr .align 1 mega_fused_vasil_fluxnet_param_13,
	.param .u64 .ptr .align 1 mega_fused_vasil_fluxnet_param_14,
	.param .u64 .ptr .align 1 mega_fused_vasil_fluxnet_param_15,
	.param .u64 .ptr .align 1 mega_fused_vasil_fluxnet_param_16,
	.param .u32 mega_fused_vasil_fluxnet_param_17,
	.param .f64 mega_fused_vasil_fluxnet_param_18,
	.param .u32 mega_fused_vasil_fluxnet_param_19,
	.param .u32 mega_fused_vasil_fluxnet_param_20,
	.param .u32 mega_fused_vasil_fluxnet_param_21,
	.param .u32 mega_fused_vasil_fluxnet_param_22
)
{
	.local .align 16 .b8 	__local_depot0[16];
	.reg .b64 	%SP;
	.reg .b64 	%SPL;
	.reg .pred 	%p<224>;
	.reg .b16 	%rs<12>;
	.reg .b32 	%r<216>;
	.reg .b32 	%f<1443>;
	.reg .b64 	%rd<118>;
	.reg .b64 	%fd<281>;
	// demoted variable
	.shared .align 4 .b8 _ZZ24mega_fused_vasil_fluxnetE9smem_ic50[40];
	// demoted variable
	.shared .align 4 .b8 _ZZ24mega_fused_vasil_fluxnetE10smem_power[40];
	// demoted variable
	.shared .align 4 .b8 _ZZ24mega_fused_vasil_fluxnetE13smem_escape_y[40];
	// demoted variable
	.shared .align 8 .b8 _ZZ24mega_fused_vasil_fluxnetE15smem_immunity_y[600];
	// demoted variable
	.shared .align 8 .b8 _ZZ24mega_fused_vasil_fluxnetE14smem_sum_sx_pk[600];
	// demoted variable
	.shared .align 8 .b8 _ZZ24mega_fused_vasil_fluxnetE17smem_Sy_reduction[2048];
	// demoted variable
	.shared .align 8 .b8 _ZZ24mega_fused_vasil_fluxnetE14smem_warp_sums[64];
	mov.u64 	%SPL, __local_depot0;
	cvta.local.u64 	%SP, %SPL;
	ld.param.u64 	%rd24, [mega_fused_vasil_fluxnet_param_0];
	ld.param.u64 	%rd25, [mega_fused_vasil_fluxnet_param_1];
	ld.param.u64 	%rd26, [mega_fused_vasil_fluxnet_param_2];
	ld.param.u64 	%rd13, [mega_fused_vasil_fluxnet_param_3];
	ld.param.u64 	%rd14, [mega_fused_vasil_fluxnet_param_4];
	ld.param.u64 	%rd15, [mega_fused_vasil_fluxnet_param_5];
	ld.param.u64 	%rd16, [mega_fused_vasil_fluxnet_param_6];
	ld.param.f64 	%fd92, [mega_fused_vasil_fluxnet_param_18];
	ld.param.u32 	%r52, [mega_fused_vasil_fluxnet_param_19];
	ld.param.u32 	%r53, [mega_fused_vasil_fluxnet_param_20];
	ld.param.u32 	%r54, [mega_fused_vasil_fluxnet_param_21];
	ld.param.u32 	%r55, [mega_fused_vasil_fluxnet_param_22];
	cvta.to.global.u64 	%rd1, %rd26;
	cvta.to.global.u64 	%rd2, %rd24;
	cvta.to.global.u64 	%rd3, %rd16;
	cvta.to.global.u64 	%rd4, %rd15;
	cvta.to.global.u64 	%rd5, %rd25;
	mov.u32 	%r1, %ctaid.x;
	mov.u32 	%r2, %ctaid.y;
	setp.ge.s32 	%p2, %r1, %r52;
	setp.ge.s32 	%p3, %r2, %r53;
	or.pred  	%p4, %p2, %p3;
	@%p4 bra 	$L__BB0_286;
	add.s32 	%r3, %r55, %r2;
	setp.ge.s32 	%p5, %r3, %r54;
	setp.lt.s32 	%p6, %r3, 1;
	or.pred  	%p7, %p5, %p6;
	@%p7 bra 	$L__BB0_286;
	mad.lo.s32 	%r56, %r53, %r1, %r2;
	cvt.u64.u32 	%rd27, %r56;
	cvta.to.global.u64 	%rd28, %rd13;
	add.s64 	%rd29, %rd28, %rd27;
	ld.global.nc.u8 	%rs5, [%rd29];
	cvt.u16.u8 	%rs1, %rs5;
	cvta.to.global.u64 	%rd30, %rd14;
	mul.wide.u32 	%rd31, %r56, 4;
	add.s64 	%rd6, %rd30, %rd31;
	setp.eq.s16 	%p8, %rs1, 0;
	@%p8 bra 	$L__BB0_286;
	ld.global.nc.f32 	%f357, [%rd6];
	abs.f32 	%f358, %f357;
	setp.lt.f32 	%p9, %f358, 0f3D4CCCCD;
	@%p9 bra 	$L__BB0_286;
	mad.lo.s32 	%r57, %r54, %r1, %r3;
	mul.wide.s32 	%rd32, %r57, 4;
	add.s64 	%rd33, %rd5, %rd32;
	ld.global.nc.f32 	%f359, [%rd33];
	setp.lt.f32 	%p10, %f359, 0f3CF5C28F;
	@%p10 bra 	$L__BB0_286;
	mov.u32 	%r4, %tid.x;
	setp.gt.u32 	%p11, %r4, 9;
	@%p11 bra 	$L__BB0_13;
	ld.param.u64 	%rd108, [mega_fused_vasil_fluxnet_param_5];
	setp.eq.s64 	%p12, %rd108, 0;
	@%p12 bra 	$L__BB0_8;
	mul.wide.u32 	%rd34, %r4, 4;
	add.s64 	%rd35, %rd4, %rd34;
	ld.global.nc.f32 	%f1391, [%rd35];
	bra.uni 	$L__BB0_9;
$L__BB0_8:
	mul.wide.u32 	%rd36, %r4, 4;
	mov.u64 	%rd37, c_baseline_ic50;
	add.s64 	%rd38, %rd37, %rd36;
	ld.const.f32 	%f1391, [%rd38];
$L__BB0_9:
	shl.b32 	%r58, %r4, 2;
	mov.u32 	%r59, _ZZ24mega_fused_vasil_fluxnetE9smem_ic50;
	add.s32 	%r60, %r59, %r58;
	st.shared.f32 	[%r60], %f1391;
	setp.eq.s64 	%p13, %rd16, 0;
	@%p13 bra 	$L__BB0_11;
	mul.wide.u32 	%rd39, %r4, 4;
	add.s64 	%rd40, %rd3, %rd39;
	ld.global.nc.f32 	%f1392, [%rd40];
	bra.uni 	$L__BB0_12;
$L__BB0_11:
	mul.wide.u32 	%rd41, %r4, 4;
	mov.u64 	%rd42, c_baseline_power;
	add.s64 	%rd43, %rd42, %rd41;
	ld.const.f32 	%f1392, [%rd43];
$L__BB0_12:
	mov.u32 	%r62, _ZZ24mega_fused_vasil_fluxnetE10smem_power;
	add.s32 	%r63, %r62, %r58;
	st.shared.f32 	[%r63], %f1392;
	mad.lo.s32 	%r64, %r1, 10, %r4;
	mul.wide.u32 	%rd44, %r64, 4;
	add.s64 	%rd45, %rd2, %rd44;
	ld.global.nc.f32 	%f360, [%rd45];
	mov.u32 	%r65, _ZZ24mega_fused_vasil_fluxnetE13smem_escape_y;
	add.s32 	%r66, %r65, %r58;
	st.shared.f32 	[%r66], %f360;
$L__BB0_13:
	barrier.sync 	0;
	shr.u32 	%r197, %r4, 5;
	mov.u32 	%r67, %tid.y;
	mov.u32 	%r68, %tid.z;
	mov.u32 	%r69, %ntid.x;
	mov.u32 	%r70, %ntid.y;
	mad.lo.s32 	%r71, %r68, %r70, %r67;
	mad.lo.s32 	%r72, %r71, %r69, %r4;
	and.b32  	%r6, %r72, 31;
	setp.lt.u32 	%p14, %r6, %r3;
	setp.lt.s32 	%p15, %r6, %r54;
	and.pred  	%p1, %p14, %p15;
	min.s32 	%r7, %r3, %r54;
	not.pred 	%p16, %p1;
	mov.u64 	%rd53, c_thalf;
	mov.u64 	%rd56, c_tmax;
$L__BB0_14:
	mov.f64 	%fd234, 0d0000000000000000;
	@%p16 bra 	$L__BB0_46;
	cvt.u16.u32 	%rs6, %r197;
	and.b16  	%rs7, %rs6, 255;
	mul.lo.s16 	%rs8, %rs7, 137;
	shr.u16 	%rs2, %rs8, 11;
	mul.lo.s16 	%rs9, %rs2, 15;
	sub.s16 	%rs3, %rs6, %rs9;
	ld.shared.f32 	%f361, [_ZZ24mega_fused_vasil_fluxnetE13smem_escape_y];
	add.f32 	%f7, %f361, 0f3F800000;
	ld.shared.f32 	%f8, [_ZZ24mega_fused_vasil_fluxnetE9smem_ic50];
	ld.shared.f32 	%f9, [_ZZ24mega_fused_vasil_fluxnetE10smem_power];
	ld.shared.f32 	%f362, [_ZZ24mega_fused_vasil_fluxnetE13smem_escape_y+4];
	add.f32 	%f10, %f362, 0f3F800000;
	ld.shared.f32 	%f11, [_ZZ24mega_fused_vasil_fluxnetE9smem_ic50+4];
	ld.shared.f32 	%f12, [_ZZ24mega_fused_vasil_fluxnetE10smem_power+4];
	ld.shared.f32 	%f363, [_ZZ24mega_fused_vasil_fluxnetE13smem_escape_y+8];
	add.f32 	%f13, %f363, 0f3F800000;
	ld.shared.f32 	%f14, [_ZZ24mega_fused_vasil_fluxnetE9smem_ic50+8];
	ld.shared.f32 	%f15, [_ZZ24mega_fused_vasil_fluxnetE10smem_power+8];
	ld.shared.f32 	%f364, [_ZZ24mega_fused_vasil_fluxnetE13smem_escape_y+12];
	add.f32 	%f16, %f364, 0f3F800000;
	ld.shared.f32 	%f17, [_ZZ24mega_fused_vasil_fluxnetE9smem_ic50+12];
	ld.shared.f32 	%f18, [_ZZ24mega_fused_vasil_fluxnetE10smem_power+12];
	ld.shared.f32 	%f365, [_ZZ24mega_fused_vasil_fluxnetE13smem_escape_y+16];
	add.f32 	%f19, %f365, 0f3F800000;
	ld.shared.f32 	%f20, [_ZZ24mega_fused_vasil_fluxnetE9smem_ic50+16];
	ld.shared.f32 	%f21, [_ZZ24mega_fused_vasil_fluxnetE10smem_power+16];
	ld.shared.f32 	%f366, [_ZZ24mega_fused_vasil_fluxnetE13smem_escape_y+20];
	add.f32 	%f22, %f366, 0f3F800000;
	ld.shared.f32 	%f23, [_ZZ24mega_fused_vasil_fluxnetE9smem_ic50+20];
	ld.shared.f32 	%f24, [_ZZ24mega_fused_vasil_fluxnetE10smem_power+20];
	ld.shared.f32 	%f367, [_ZZ24mega_fused_vasil_fluxnetE13smem_escape_y+24];
	add.f32 	%f25, %f367, 0f3F800000;
	ld.shared.f32 	%f26, [_ZZ24mega_fused_vasil_fluxnetE9smem_ic50+24];
	ld.shared.f32 	%f27, [_ZZ24mega_fused_vasil_fluxnetE10smem_power+24];
	ld.shared.f32 	%f368, [_ZZ24mega_fused_vasil_fluxnetE13smem_escape_y+28];
	add.f32 	%f28, %f368, 0f3F800000;
	ld.shared.f32 	%f29, [_ZZ24mega_fused_vasil_fluxnetE9smem_ic50+28];
	ld.shared.f32 	%f30, [_ZZ24mega_fused_vasil_fluxnetE10smem_power+28];
	ld.shared.f32 	%f369, [_ZZ24mega_fused_vasil_fluxnetE13smem_escape_y+32];
	add.f32 	%f31, %f369, 0f3F800000;
	ld.shared.f32 	%f32, [_ZZ24mega_fused_vasil_fluxnetE9smem_ic50+32];
	ld.shared.f32 	%f33, [_ZZ24mega_fused_vasil_fluxnetE10smem_power+32];
	ld.shared.f32 	%f370, [_ZZ24mega_fused_vasil_fluxnetE13smem_escape_y+36];
	add.f32 	%f34, %f370, 0f3F800000;
	ld.shared.f32 	%f35, [_ZZ24mega_fused_vasil_fluxnetE9smem_ic50+36];
	mov.f64 	%fd234, 0d0000000000000000;
	ld.shared.f32 	%f36, [_ZZ24mega_fused_vasil_fluxnetE10smem_power+36];
	mov.u32 	%r198, %r6;
$L__BB0_16:
	sub.s32 	%r73, %r3, %r198;
	add.s32 	%r74, %r73, -1500;
	setp.lt.u32 	%p17, %r74, -1499;
	@%p17 bra 	$L__BB0_45;
	mul.wide.u32 	%rd46, %r198, 8;
	add.s64 	%rd47, %rd1, %rd46;
	ld.global.nc.f64 	%fd2, [%rd47];
	setp.lt.f64 	%p18, %fd2, 0d3FF0000000000000;
	@%p18 bra 	$L__BB0_45;
	mov.b32 	%r199, 0;
$L__BB0_19:
	mad.lo.s32 	%r76, %r199, %r54, %r198;
	mul.wide.s32 	%rd48, %r76, 4;
	add.s64 	%rd49, %rd5, %rd48;
	ld.global.nc.f32 	%f37, [%rd49];
	setp.lt.f32 	%p19, %f37, 0f3A83126F;
	@%p19 bra 	$L__BB0_44;
	mul.lo.s32 	%r77, %r199, 10;
	mul.wide.u32 	%rd50, %r77, 4;
	add.s64 	%rd51, %rd2, %rd50;
	ld.global.nc.f32 	%f38, [%rd51];
	ld.global.nc.f32 	%f39, [%rd51+4];
	ld.global.nc.f32 	%f40, [%rd51+8];
	ld.global.nc.f32 	%f41, [%rd51+12];
	ld.global.nc.f32 	%f42, [%rd51+16];
	ld.global.nc.f32 	%f43, [%rd51+20];
	ld.global.nc.f32 	%f44, [%rd51+24];
	ld.global.nc.f32 	%f45, [%rd51+28];
	ld.global.nc.f32 	%f46, [%rd51+32];
	ld.global.nc.f32 	%f47, [%rd51+36];
	cvt.u32.u16 	%r78, %rs3;
	and.b32  	%r79, %r78, 255;
	mul.wide.u32 	%rd52, %r79, 4;
	add.s64 	%rd54, %rd53, %rd52;
	ld.const.f32 	%f371, [%rd54];
	mov.f32 	%f372, 0f3F317218;
	div.rn.f32 	%f373, %f372, %f371;
	mul.f32 	%f374, %f373, 0f40A00000;
	cvt.u32.u16 	%r80, %rs2;
	mul.wide.u32 	%rd55, %r80, 4;
	add.s64 	%rd57, %rd56, %rd55;
	ld.const.f32 	%f375, [%rd57];
	sub.f32 	%f376, %f374, %f373;
	mul.f32 	%f377, %f375, %f376;
	div.rn.f32 	%f378, %f374, %f373;
	lg2.approx.f32 	%f379, %f378;
	mul.f32 	%f380, %f379, 0f3F317218;
	sub.f32 	%f381, %f377, %f380;
	rcp.rn.f32 	%f382, %f374;
	sub.f32 	%f383, %f375, %f382;
	div.rn.f32 	%f384, %f381, %f383;
	sub.f32 	%f385, %f374, %f384;
	sub.f32 	%f386, %f385, %f373;
	mul.f32 	%f387, %f375, %f386;
	div.rn.f32 	%f388, %f385, %f373;
	lg2.approx.f32 	%f389, %f388;
	mul.f32 	%f390, %f389, 0f3F317218;
	sub.f32 	%f391, %f387, %f390;
	rcp.rn.f32 	%f392, %f385;
	sub.f32 	%f393, %f375, %f392;
	div.rn.f32 	%f394, %f391, %f393;
	sub.f32 	%f395, %f385, %f394;
	sub.f32 	%f396, %f395, %f373;
	mul.f32 	%f397, %f375, %f396;
	div.rn.f32 	%f398, %f395, %f373;
	lg2.approx.f32 	%f399, %f398;
	mul.f32 	%f400, %f399, 0f3F317218;
	sub.f32 	%f401, %f397, %f400;
	rcp.rn.f32 	%f402, %f395;
	sub.f32 	%f403, %f375, %f402;
	div.rn.f32 	%f404, %f401, %f403;
	sub.f32 	%f405, %f395, %f404;
	sub.f32 	%f406, %f405, %f373;
	mul.f32 	%f407, %f375, %f406;
	div.rn.f32 	%f408, %f405, %f373;
	lg2.approx.f32 	%f409, %f408;
	mul.f32 	%f410, %f409, 0f3F317218;
	sub.f32 	%f411, %f407, %f410;
	rcp.rn.f32 	%f412, %f405;
	sub.f32 	%f413, %f375, %f412;
	div.rn.f32 	%f414, %f411, %f413;
	sub.f32 	%f415, %f405, %f414;
	sub.f32 	%f416, %f415, %f373;
	mul.f32 	%f417, %f375, %f416;
	div.rn.f32 	%f418, %f415, %f373;
	lg2.approx.f32 	%f419, %f418;
	mul.f32 	%f420, %f419, 0f3F317218;
	sub.f32 	%f421, %f417, %f420;
	rcp.rn.f32 	%f422, %f415;
	sub.f32 	%f423, %f375, %f422;
	div.rn.f32 	%f424, %f421, %f423;
	sub.f32 	%f425, %f415, %f424;
	neg.f32 	%f48, %f373;
	mul.f32 	%f426, %f375, %f48;
	mul.f32 	%f427, %f426, 0f3FB8AA3B;
	ex2.approx.f32 	%f428, %f427;
	neg.f32 	%f49, %f425;
	mul.f32 	%f429, %f375, %f49;
	mul.f32 	%f430, %f429, 0f3FB8AA3B;
	ex2.approx.f32 	%f431, %f430;
	sub.f32 	%f50, %f428, %f431;
	abs.f32 	%f432, %f50;
	setp.lt.f32 	%p20, %f432, 0f2EDBE6FF;
	@%p20 bra 	$L__BB0_44;
	sub.s32 	%r81, %r3, %r198;
	cvt.rn.f32.u32 	%f433, %r81;
	mul.f32 	%f434, %f433, %f48;
	mul.f32 	%f435, %f434, 0f3FB8AA3B;
	ex2.approx.f32 	%f436, %f435;
	mul.f32 	%f437, %f433, %f49;
	mul.f32 	%f438, %f437, 0f3FB8AA3B;
	ex2.approx.f32 	%f439, %f438;
	sub.f32 	%f440, %f436, %f439;
	div.rn.f32 	%f441, %f440, %f50;
	max.f32 	%f51, %f441, 0f00000000;
	setp.lt.f32 	%p21, %f51, 0f322BCC77;
	@%p21 bra 	$L__BB0_44;
	setp.leu.f32 	%p22, %f38, 0f3C23D70A;
	mov.f32 	%f1393, %f7;
	@%p22 bra 	$L__BB0_24;
	add.f32 	%f442, %f38, 0f3F800000;
	div.rn.f32 	%f1393, %f7, %f442;
$L__BB0_24:
	min.f32 	%f443, %f1393, 0f42C80000;
	max.f32 	%f444, %f443, 0f3DCCCCCD;
	fma.rn.f32 	%f445, %f8, %f444, %f51;
	setp.gt.f32 	%p23, %f445, 0f2EDBE6FF;
	div.rn.f32 	%f446, %f51, %f445;
	mov.f32 	%f447, 0f3F800000;
	sub.f32 	%f448, %f447, %f446;
	max.f32 	%f449, %f448, 0f2EDBE6FF;
	selp.f32 	%f450, %f449, 0f3F800000, %p23;
	lg2.approx.f32 	%f451, %f450;
	mul.f32 	%f452, %f451, 0f3F317218;
	fma.rn.f32 	%f54, %f9, %f452, 0f00000000;
	setp.leu.f32 	%p24, %f39, 0f3C23D70A;
	mov.f32 	%f1394, %f10;
	@%p24 bra 	$L__BB0_26;
	add.f32 	%f453, %f39, 0f3F800000;
	div.rn.f32 	%f1394, %f10, %f453;
$L__BB0_26:
	min.f32 	%f454, %f1394, 0f42C80000;
	max.f32 	%f455, %f454, 0f3DCCCCCD;
	fma.rn.f32 	%f456, %f11, %f455, %f51;
	setp.gt.f32 	%p25, %f456, 0f2EDBE6FF;
	div.rn.f32 	%f457, %f51, %f456;
	mov.f32 	%f458, 0f3F800000;
	sub.f32 	%f459, %f458, %f457;
	max.f32 	%f460, %f459, 0f2EDBE6FF;
	selp.f32 	%f461, %f460, 0f3F800000, %p25;
	lg2.approx.f32 	%f462, %f461;
	mul.f32 	%f463, %f462, 0f3F317218;
	fma.rn.f32 	%f57, %f12, %f463, %f54;
	setp.leu.f32 	%p26, %f40, 0f3C23D70A;
	mov.f32 	%f1395, %f13;
	@%p26 bra 	$L__BB0_28;
	add.f32 	%f464, %f40, 0f3F800000;
	div.rn.f32 	%f1395, %f13, %f464;
$L__BB0_28:
	min.f32 	%f465, %f1395, 0f42C80000;
	max.f32 	%f466, %f465, 0f3DCCCCCD;
	fma.rn.f32 	%f467, %f14, %f466, %f51;
	setp.gt.f32 	%p27, %f467, 0f2EDBE6FF;
	div.rn.f32 	%f468, %f51, %f467;
	mov.f32 	%f469, 0f3F800000;
	sub.f32 	%f470, %f469, %f468;
	max.f32 	%f471, %f470, 0f2EDBE6FF;
	selp.f32 	%f472, %f471, 0f3F800000, %p27;
	lg2.approx.f32 	%f473, %f472;
	mul.f32 	%f474, %f473, 0f3F317218;
	fma.rn.f32 	%f60, %f15, %f474, %f57;
	setp.leu.f32 	%p28, %f41, 0f3C23D70A;
	mov.f32 	%f1396, %f16;
	@%p28 bra 	$L__BB0_30;
	add.f32 	%f475, %f41, 0f3F800000;
	div.rn.f32 	%f1396, %f16, %f475;
$L__BB0_30:
	min.f32 	%f476, %f1396, 0f42C80000;
	max.f32 	%f477, %f476, 0f3DCCCCCD;
	fma.rn.f32 	%f478, %f17, %f477, %f51;
	setp.gt.f32 	%p29, %f478, 0f2EDBE6FF;
	div.rn.f32 	%f479, %f51, %f478;
	mov.f32 	%f480, 0f3F800000;
	sub.f32 	%f481, %f480, %f479;
	max.f32 	%f482, %f481, 0f2EDBE6FF;
	selp.f32 	%f483, %f482, 0f3F800000, %p29;
	lg2.approx.f32 	%f484, %f483;
	mul.f32 	%f485, %f484, 0f3F317218;
	fma.rn.f32 	%f63, %f18, %f485, %f60;
	setp.leu.f32 	%p30, %f42, 0f3C23D70A;
	mov.f32 	%f1397, %f19;
	@%p30 bra 	$L__BB0_32;
	add.f32 	%f486, %f42, 0f3F800000;
	div.rn.f32 	%f1397, %f19, %f486;
$L__BB0_32:
	min.f32 	%f487, %f1397, 0f42C80000;
	max.f32 	%f488, %f487, 0f3DCCCCCD;
	fma.rn.f32 	%f489, %f20, %f488, %f51;
	setp.gt.f32 	%p31, %f489, 0f2EDBE6FF;
	div.rn.f32 	%f490, %f51, %f489;
	mov.f32 	%f491, 0f3F800000;
	sub.f32 	%f492, %f491, %f490;
	max.f32 	%f493, %f492, 0f2EDBE6FF;
	selp.f32 	%f494, %f493, 0f3F800000, %p31;
	lg2.approx.f32 	%f495, %f494;
	mul.f32 	%f496, %f495, 0f3F317218;
	fma.rn.f32 	%f66, %f21, %f496, %f63;
	setp.leu.f32 	%p32, %f43, 0f3C23D70A;
	mov.f32 	%f1398, %f22;
	@%p32 bra 	$L__BB0_34;
	add.f32 	%f497, %f43, 0f3F800000;
	div.rn.f32 	%f1398, %f22, %f497;
$L__BB0_34:
	min.f32 	%f498, %f1398, 0f42C80000;
	max.f32 	%f499, %f498, 0f3DCCCCCD;
	fma.rn.f32 	%f500, %f23, %f499, %f51;
	setp.gt.f32 	%p33, %f500, 0f2EDBE6FF;
	div.rn.f32 	%f501, %f51, %f500;
	mov.f32 	%f502, 0f3F800000;
	sub.f32 	%f503, %f502, %f501;
	max.f32 	%f504, %f503, 0f2EDBE6FF;
	selp.f32 	%f505, %f504, 0f3F800000, %p33;
	lg2.approx.f32 	%f506, %f505;
	mul.f32 	%f507, %f506, 0f3F317218;
	fma.rn.f32 	%f69, %f24, %f507, %f66;
	setp.leu.f32 	%p34, %f44, 0f3C23D70A;
	mov.f32 	%f1399, %f25;
	@%p34 bra 	$L__BB0_36;
	add.f32 	%f508, %f44, 0f3F800000;
	div.rn.f32 	%f1399, %f25, %f508;
$L__BB0_36:
	min.f32 	%f509, %f1399, 0f42C80000;
	max.f32 	%f510, %f509, 0f3DCCCCCD;
	fma.rn.f32 	%f511, %f26, %f510, %f51;
	setp.gt.f32 	%p35, %f511, 0f2EDBE6FF;
	div.rn.f32 	%f512, %f51, %f511;
	mov.f32 	%f513, 0f3F800000;
	sub.f32 	%f514, %f513, %f512;
	max.f32 	%f515, %f514, 0f2EDBE6FF;
	selp.f32 	%f516, %f515, 0f3F800000, %p35;
	lg2.approx.f32 	%f517, %f516;
	mul.f32 	%f518, %f517, 0f3F317218;
	fma.rn.f32 	%f72, %f27, %f518, %f69;
	setp.leu.f32 	%p36, %f45, 0f3C23D70A;
	mov.f32 	%f1400, %f28;
	@%p36 bra 	$L__BB0_38;
	add.f32 	%f519, %f45, 0f3F800000;
	div.rn.f32 	%f1400, %f28, %f519;
$L__BB0_38:
	min.f32 	%f520, %f1400, 0f42C80000;
	max.f32 	%f521, %f520, 0f3DCCCCCD;
	fma.rn.f32 	%f522, %f29, %f521, %f51;
	setp.gt.f32 	%p37, %f522, 0f2EDBE6FF;
	div.rn.f32 	%f523, %f51, %f522;
	mov.f32 	%f524, 0f3F800000;
	sub.f32 	%f525, %f524, %f523;
	max.f32 	%f526, %f525, 0f2EDBE6FF;
	selp.f32 	%f527, %f526, 0f3F800000, %p37;
	lg2.approx.f32 	%f528, %f527;
	mul.f32 	%f529, %f528, 0f3F317218;
	fma.rn.f32 	%f75, %f30, %f529, %f72;
	setp.leu.f32 	%p38, %f46, 0f3C23D70A;
	mov.f32 	%f1401, %f31;
	@%p38 bra 	$L__BB0_40;
	add.f32 	%f530, %f46, 0f3F800000;
	div.rn.f32 	%f1401, %f31, %f530;
$L__BB0_40:
	min.f32 	%f531, %f1401, 0f42C80000;
	max.f32 	%f532, %f531, 0f3DCCCCCD;
	fma.rn.f32 	%f533, %f32, %f532, %f51;
	setp.gt.f32 	%p39, %f533, 0f2EDBE6FF;
	div.rn.f32 	%f534, %f51, %f533;
	mov.f32 	%f535, 0f3F800000;
	sub.f32 	%f536, %f535, %f534;
	max.f32 	%f537, %f536, 0f2EDBE6FF;
	selp.f32 	%f538, %f537, 0f3F800000, %p39;
	lg2.approx.f32 	%f539, %f538;
	mul.f32 	%f540, %f539, 0f3F317218;
	fma.rn.f32 	%f78, %f33, %f540, %f75;
	setp.leu.f32 	%p40, %f47, 0f3C23D70A;
	mov.f32 	%f1402, %f34;
	@%p40 bra 	$L__BB0_42;
	add.f32 	%f541, %f47, 0f3F800000;
	div.rn.f32 	%f1402, %f34, %f541;
$L__BB0_42:
	min.f32 	%f542, %f1402, 0f42C80000;
	max.f32 	%f543, %f542, 0f3DCCCCCD;
	fma.rn.f32 	%f544, %f35, %f543, %f51;
	setp.gt.f32 	%p41, %f544, 0f2EDBE6FF;
	div.rn.f32 	%f545, %f51, %f544;
	mov.f32 	%f546, 0f3F800000;
	sub.f32 	%f547, %f546, %f545;
	max.f32 	%f548, %f547, 0f2EDBE6FF;
	selp.f32 	%f549, %f548, 0f3F800000, %p41;
	lg2.approx.f32 	%f550, %f549;
	mul.f32 	%f551, %f550, 0f3F317218;
	fma.rn.f32 	%f552, %f36, %f551, %f78;
	mul.f32 	%f553, %f552, 0f3FB8AA3B;
	ex2.approx.f32 	%f554, %f553;
	sub.f32 	%f81, %f546, %f554;
	setp.leu.f32 	%p42, %f81, 0f322BCC77;
	@%p42 bra 	$L__BB0_44;
	cvt.f64.f32 	%fd95, %f37;
	mul.f64 	%fd96, %fd2, %fd95;
	cvt.f64.f32 	%fd97, %f81;
	fma.rn.f64 	%fd234, %fd96, %fd97, %fd234;
$L__BB0_44:
	add.s32 	%r199, %r199, 1;
	setp.ne.s32 	%p43, %r199, %r52;
	@%p43 bra 	$L__BB0_19;
$L__BB0_45:
	add.s32 	%r198, %r198, 32;
	setp.lt.s32 	%p44, %r198, %r7;
	@%p44 bra 	$L__BB0_16;
$L__BB0_46:
	setp.ne.s32 	%p45, %r6, 0;
	// begin inline asm
	mov.b64 {%r82,%r83}, %fd234;
	// end inline asm
	shfl.sync.down.b32	%r85|%p46, %r83, 16, 31, -1;
	shfl.sync.down.b32	%r84|%p47, %r82, 16, 31, -1;
	// begin inline asm
	mov.b64 %fd99, {%r84,%r85};
	// end inline asm
	add.f64 	%fd100, %fd234, %fd99;
	// begin inline asm
	mov.b64 {%r86,%r87}, %fd100;
	// end inline asm
	shfl.sync.down.b32	%r89|%p48, %r87, 8, 31, -1;
	shfl.sync.down.b32	%r88|%p49, %r86, 8, 31, -1;
	// begin inline asm
	mov.b64 %fd101, {%r88,%r89};
	// end inline asm
	add.f64 	%fd102, %fd100, %fd101;
	// begin inline asm
	mov.b64 {%r90,%r91}, %fd102;
	// end inline asm
	shfl.sync.down.b32	%r93|%p50, %r91, 4, 31, -1;
	shfl.sync.down.b32	%r92|%p51, %r90, 4, 31, -1;
	// begin inline asm
	mov.b64 %fd103, {%r92,%r93};
	// end inline asm
	add.f64 	%fd104, %fd102, %fd103;
	// begin inline asm
	mov.b64 {%r94,%r95}, %fd104;
	// end inline asm
	shfl.sync.down.b32	%r97|%p52, %r95, 2, 31, -1;
	shfl.sync.down.b32	%r96|%p53, %r94, 2, 31, -1;
	// begin inline asm
	mov.b64 %fd105, {%r96,%r97};
	// end inline asm
	add.f64 	%fd106, %fd104, %fd105;
	// begin inline asm
	mov.b64 {%r98,%r99}, %fd106;
	// end inline asm
	shfl.sync.down.b32	%r101|%p54, %r99, 1, 31, -1;
	shfl.sync.down.b32	%r100|%p55, %r98, 1, 31, -1;
	// begin inline asm
	mov.b64 %fd107, {%r100,%r101};
	// end inline asm
	add.f64 	%fd8, %fd106, %fd107;
	@%p45 bra 	$L__BB0_48;
	shl.b32 	%r102, %r197, 3;
	mov.u32 	%r103, _ZZ24mega_fused_vasil_fluxnetE15smem_immunity_y;
	add.s32 	%r104, %r103, %r102;
	st.shared.f64 	[%r104], %fd8;
$L__BB0_48:
	add.s32 	%r13, %r197, 8;
	setp.lt.u32 	%p56, %r197, 67;
	mov.u32 	%r197, %r13;
	@%p56 bra 	$L__BB0_14;
	barrier.sync 	0;
	ld.const.f32 	%f82, [c_baseline_power+4];
	ld.const.f32 	%f83, [c_baseline_power+20];
	ld.const.f32 	%f84, [c_baseline_power+24];
	ld.const.f32 	%f85, [c_baseline_power+28];
	ld.const.f32 	%f86, [c_baseline_power+32];
	ld.const.f32 	%f87, [c_baseline_power+36];
	ld.const.f32 	%f88, [c_baseline_ic50+16];
	ld.const.f32 	%f89, [c_baseline_ic50+20];
	ld.const.f32 	%f90, [c_baseline_ic50+24];
	ld.const.f32 	%f91, [c_baseline_ic50+28];
	ld.const.f32 	%f92, [c_baseline_ic50+32];
	mov.b32 	%r200, 0;
	ld.const.f32 	%f93, [c_baseline_ic50+36];
	mov.u64 	%rd59, c_tmax;
	mov.u64 	%rd61, c_thalf;
$L__BB0_50:
	mul.hi.u32 	%r107, %r200, -2004318071;
	shr.u32 	%r108, %r107, 3;
	mul.wide.u32 	%rd58, %r108, 4;
	add.s64 	%rd7, %rd59, %rd58;
	mul.lo.s32 	%r109, %r108, 15;
	sub.s32 	%r110, %r200, %r109;
	mul.wide.u32 	%rd60, %r110, 4;
	add.s64 	%rd8, %rd61, %rd60;
	mov.f64 	%fd237, 0d0000000000000000;
	mov.b32 	%r201, 0;
$L__BB0_51:
	shr.u32 	%r111, %r4, 5;
	add.s32 	%r16, %r201, %r111;
	setp.ge.s32 	%p57, %r16, %r52;
	@%p57 bra 	$L__BB0_228;
	mad.lo.s32 	%r112, %r16, %r54, %r3;
	mul.wide.s32 	%rd62, %r112, 4;
	add.s64 	%rd63, %rd5, %rd62;
	ld.global.nc.f32 	%f555, [%rd63];
	setp.lt.f32 	%p58, %f555, 0f3A83126F;
	@%p58 bra 	$L__BB0_227;
	mov.f64 	%fd241, 0d0000000000000000;
	@%p16 bra 	$L__BB0_225;
	ld.param.u64 	%rd109, [mega_fused_vasil_fluxnet_param_5];
	setp.ne.s64 	%p60, %rd109, 0;
	mul.lo.s32 	%r17, %r16, 10;
	@%p60 bra 	$L__BB0_140;
	mov.f64 	%fd241, 0d0000000000000000;
	setp.eq.s64 	%p120, %rd16, 0;
	@%p120 bra 	$L__BB0_66;
	mov.u32 	%r204, %r6;
$L__BB0_57:
	sub.s32 	%r128, %r3, %r204;
	setp.lt.s32 	%p121, %r128, 1;
	@%p121 bra 	$L__BB0_110;
	mul.wide.u32 	%rd79, %r204, 8;
	add.s64 	%rd80, %rd1, %rd79;
	ld.global.nc.f64 	%fd17, [%rd80];
	setp.lt.f64 	%p122, %fd17, 0d3FF0000000000000;
	@%p122 bra 	$L__BB0_110;
	mov.b32 	%r205, 0;
$L__BB0_60:
	mad.lo.s32 	%r130, %r205, %r54, %r204;
	mul.wide.s32 	%rd81, %r130, 4;
	add.s64 	%rd82, %rd5, %rd81;
	ld.global.nc.f32 	%f159, [%rd82];
	setp.lt.f32 	%p123, %f159, 0f3A83126F;
	@%p123 bra 	$L__BB0_109;
	add.s32 	%r132, %r128, -1500;
	setp.lt.u32 	%p124, %r132, -1499;
	mul.lo.s32 	%r133, %r205, 10;
	mul.wide.u32 	%rd83, %r133, 4;
	add.s64 	%rd84, %rd2, %rd83;
	ld.global.nc.f32 	%f160, [%rd84];
	mul.lo.s32 	%r136, %r16, 10;
	mul.wide.u32 	%rd85, %r136, 4;
	add.s64 	%rd86, %rd2, %rd85;
	ld.global.nc.f32 	%f161, [%rd86];
	ld.global.nc.f32 	%f162, [%rd84+4];
	ld.global.nc.f32 	%f163, [%rd86+4];
	ld.global.nc.f32 	%f164, [%rd84+8];
	ld.global.nc.f32 	%f165, [%rd86+8];
	ld.global.nc.f32 	%f166, [%rd84+12];
	ld.global.nc.f32 	%f167, [%rd86+12];
	ld.global.nc.f32 	%f168, [%rd84+16];
	ld.global.nc.f32 	%f169, [%rd86+16];
	ld.global.nc.f32 	%f170, [%rd84+20];
	ld.global.nc.f32 	%f171, [%rd86+20];
	ld.global.nc.f32 	%f172, [%rd84+24];
	ld.global.nc.f32 	%f173, [%rd86+24];
	ld.global.nc.f32 	%f174, [%rd84+28];
	ld.global.nc.f32 	%f175, [%rd86+28];
	ld.global.nc.f32 	%f176, [%rd84+32];
	ld.global.nc.f32 	%f177, [%rd86+32];
	ld.global.nc.f32 	%f178, [%rd84+36];
	ld.global.nc.f32 	%f179, [%rd86+36];
	@%p124 bra 	$L__BB0_109;
	ld.const.f32 	%f978, [%rd8];
	mov.f32 	%f979, 0f3F317218;
	div.rn.f32 	%f980, %f979, %f978;
	mul.f32 	%f981, %f980, 0f40A00000;
	ld.const.f32 	%f982, [%rd7];
	sub.f32 	%f983, %f981, %f980;
	mul.f32 	%f984, %f982, %f983;
	div.rn.f32 	%f985, %f981, %f980;
	lg2.approx.f32 	%f986, %f985;
	mul.f32 	%f987, %f986, 0f3F317218;
	sub.f32 	%f988, %f984, %f987;
	rcp.rn.f32 	%f989, %f981;
	sub.f32 	%f990, %f982, %f989;
	div.rn.f32 	%f991, %f988, %f990;
	sub.f32 	%f992, %f981, %f991;
	sub.f32 	%f993, %f992, %f980;
	mul.f32 	%f994, %f982, %f993;
	div.rn.f32 	%f995, %f992, %f980;
	lg2.approx.f32 	%f996, %f995;
	mul.f32 	%f997, %f996, 0f3F317218;
	sub.f32 	%f998, %f994, %f997;
	rcp.rn.f32 	%f999, %f992;
	sub.f32 	%f1000, %f982, %f999;
	div.rn.f32 	%f1001, %f998, %f1000;
	sub.f32 	%f1002, %f992, %f1001;
	sub.f32 	%f1003, %f1002, %f980;
	mul.f32 	%f1004, %f982, %f1003;
	div.rn.f32 	%f1005, %f1002, %f980;
	lg2.approx.f32 	%f1006, %f1005;
	mul.f32 	%f1007, %f1006, 0f3F317218;
	sub.f32 	%f1008, %f1004, %f1007;
	rcp.rn.f32 	%f1009, %f1002;
	sub.f32 	%f1010, %f982, %f1009;
	div.rn.f32 	%f1011, %f1008, %f1010;
	sub.f32 	%f1012, %f1002, %f1011;
	sub.f32 	%f1013, %f1012, %f980;
	mul.f32 	%f1014, %f982, %f1013;
	div.rn.f32 	%f1015, %f1012, %f980;
	lg2.approx.f32 	%f1016, %f1015;
	mul.f32 	%f1017, %f1016, 0f3F317218;
	sub.f32 	%f1018, %f1014, %f1017;
	rcp.rn.f32 	%f1019, %f1012;
	sub.f32 	%f1020, %f982, %f1019;
	div.rn.f32 	%f1021, %f1018, %f1020;
	sub.f32 	%f1022, %f1012, %f1021;
	sub.f32 	%f1023, %f1022, %f980;
	mul.f32 	%f1024, %f982, %f1023;
	div.rn.f32 	%f1025, %f1022, %f980;
	lg2.approx.f32 	%f1026, %f1025;
	mul.f32 	%f1027, %f1026, 0f3F317218;
	sub.f32 	%f1028, %f1024, %f1027;
	rcp.rn.f32 	%f1029, %f1022;
	sub.f32 	%f1030, %f982, %f1029;
	div.rn.f32 	%f1031, %f1028, %f1030;
	sub.f32 	%f1032, %f1022, %f1031;
	neg.f32 	%f180, %f980;
	mul.f32 	%f1033, %f982, %f180;
	mul.f32 	%f1034, %f1033, 0f3FB8AA3B;
	ex2.approx.f32 	%f1035, %f1034;
	neg.f32 	%f181, %f1032;
	mul.f32 	%f1036, %f982, %f181;
	mul.f32 	%f1037, %f1036, 0f3FB8AA3B;
	ex2.approx.f32 	%f1038, %f1037;
	sub.f32 	%f182, %f1035, %f1038;
	abs.f32 	%f1039, %f182;
	setp.lt.f32 	%p125, %f1039, 0f2EDBE6FF;
	@%p125 bra 	$L__BB0_109;
	cvt.rn.f32.u32 	%f1040, %r128;
	mul.f32 	%f1041, %f1040, %f180;
	mul.f32 	%f1042, %f1041, 0f3FB8AA3B;
	ex2.approx.f32 	%f1043, %f1042;
	mul.f32 	%f1044, %f1040, %f181;
	mul.f32 	%f1045, %f1044, 0f3FB8AA3B;
	ex2.approx.f32 	%f1046, %f1045;
	sub.f32 	%f1047, %f1043, %f1046;
	div.rn.f32 	%f1048, %f1047, %f182;
	max.f32 	%f183, %f1048, 0f00000000;
	setp.lt.f32 	%p126, %f183, 0f322BCC77;
	@%p126 bra 	$L__BB0_109;
	setp.gt.f32 	%p127, %f160, 0f3C23D70A;
	@%p127 bra 	$L__BB0_111;
	add.f32 	%f1413, %f161, 0f3F800000;
	bra.uni 	$L__BB0_112;
$L__BB0_66:
	mov.u32 	%r202, %r6;
$L__BB0_67:
	sub.s32 	%r138, %r3, %r202;
	setp.lt.s32 	%p150, %r138, 1;
	@%p150 bra 	$L__BB0_78;
	mul.wide.u32 	%rd87, %r202, 8;
	add.s64 	%rd88, %rd1, %rd87;
	ld.global.nc.f64 	%fd11, [%rd88];
	setp.lt.f64 	%p151, %fd11, 0d3FF0000000000000;
	@%p151 bra 	$L__BB0_78;
	mov.b32 	%r203, 0;
$L__BB0_70:
	mad.lo.s32 	%r140, %r203, %r54, %r202;
	mul.wide.s32 	%rd89, %r140, 4;
	add.s64 	%rd90, %rd5, %rd89;
	ld.global.nc.f32 	%f94, [%rd90];
	setp.lt.f32 	%p152, %f94, 0f3A83126F;
	@%p152 bra 	$L__BB0_77;
	add.s32 	%r142, %r138, -1500;
	setp.lt.u32 	%p153, %r142, -1499;
	mul.lo.s32 	%r143, %r203, 10;
	mul.wide.u32 	%rd91, %r143, 4;
	add.s64 	%rd92, %rd2, %rd91;
	ld.global.nc.f32 	%f95, [%rd92];
	mul.lo.s32 	%r146, %r16, 10;
	mul.wide.u32 	%rd93, %r146, 4;
	add.s64 	%rd94, %rd2, %rd93;
	ld.global.nc.f32 	%f96, [%rd94];
	ld.global.nc.f32 	%f97, [%rd92+4];
	ld.global.nc.f32 	%f98, [%rd94+4];
	ld.global.nc.f32 	%f99, [%rd92+8];
	ld.global.nc.f32 	%f100, [%rd94+8];
	ld.global.nc.f32 	%f101, [%rd92+12];
	ld.global.nc.f32 	%f102, [%rd94+12];
	ld.global.nc.f32 	%f103, [%rd92+16];
	ld.global.nc.f32 	%f104, [%rd94+16];
	ld.global.nc.f32 	%f105, [%rd92+20];
	ld.global.nc.f32 	%f106, [%rd94+20];
	ld.global.nc.f32 	%f107, [%rd92+24];
	ld.global.nc.f32 	%f108, [%rd94+24];
	ld.global.nc.f32 	%f109, [%rd92+28];
	ld.global.nc.f32 	%f110, [%rd94+28];
	ld.global.nc.f32 	%f111, [%rd92+32];
	ld.global.nc.f32 	%f112, [%rd94+32];
	ld.global.nc.f32 	%f113, [%rd92+36];
	ld.global.nc.f32 	%f114, [%rd94+36];
	@%p153 bra 	$L__BB0_77;
	ld.const.f32 	%f1186, [%rd8];
	mov.f32 	%f1187, 0f3F317218;
	div.rn.f32 	%f1188, %f1187, %f1186;
	mul.f32 	%f1189, %f1188, 0f40A00000;
	ld.const.f32 	%f1190, [%rd7];
	sub.f32 	%f1191, %f1189, %f1188;
	mul.f32 	%f1192, %f1190, %f1191;
	div.rn.f32 	%f1193, %f1189, %f1188;
	lg2.approx.f32 	%f1194, %f1193;
	mul.f32 	%f1195, %f1194, 0f3F317218;
	sub.f32 	%f1196, %f1192, %f1195;
	rcp.rn.f32 	%f1197, %f1189;
	sub.f32 	%f1198, %f1190, %f1197;
	div.rn.f32 	%f1199, %f1196, %f1198;
	sub.f32 	%f1200, %f1189, %f1199;
	sub.f32 	%f1201, %f1200, %f1188;
	mul.f32 	%f1202, %f1190, %f1201;
	div.rn.f32 	%f1203, %f1200, %f1188;
	lg2.approx.f32 	%f1204, %f1203;
	mul.f32 	%f1205, %f1204, 0f3F317218;
	sub.f32 	%f1206, %f1202, %f1205;
	rcp.rn.f32 	%f1207, %f1200;
	sub.f32 	%f1208, %f1190, %f1207;
	div.rn.f32 	%f1209, %f1206, %f1208;
	sub.f32 	%f1210, %f1200, %f1209;
	sub.f32 	%f1211, %f1210, %f1188;
	mul.f32 	%f1212, %f1190, %f1211;
	div.rn.f32 	%f1213, %f1210, %f1188;
	lg2.approx.f32 	%f1214, %f1213;
	mul.f32 	%f1215, %f1214, 0f3F317218;
	sub.f32 	%f1216, %f1212, %f1215;
	rcp.rn.f32 	%f1217, %f1210;
	sub.f32 	%f1218, %f1190, %f1217;
	div.rn.f32 	%f1219, %f1216, %f1218;
	sub.f32 	%f1220, %f1210, %f1219;
	sub.f32 	%f1221, %f1220, %f1188;
	mul.f32 	%f1222, %f1190, %f1221;
	div.rn.f32 	%f1223, %f1220, %f1188;
	lg2.approx.f32 	%f1224, %f1223;
	mul.f32 	%f1225, %f1224, 0f3F317218;
	sub.f32 	%f1226, %f1222, %f1225;
	rcp.rn.f32 	%f1227, %f1220;
	sub.f32 	%f1228, %f1190, %f1227;
	div.rn.f32 	%f1229, %f1226, %f1228;
	sub.f32 	%f1230, %f1220, %f1229;
	sub.f32 	%f1231, %f1230, %f1188;
	mul.f32 	%f1232, %f1190, %f1231;
	div.rn.f32 	%f1233, %f1230, %f1188;
	lg2.approx.f32 	%f1234, %f1233;
	mul.f32 	%f1235, %f1234, 0f3F317218;
	sub.f32 	%f1236, %f1232, %f1235;
	rcp.rn.f32 	%f1237, %f1230;
	sub.f32 	%f1238, %f1190, %f1237;
	div.rn.f32 	%f1239, %f1236, %f1238;
	sub.f32 	%f1240, %f1230, %f1239;
	neg.f32 	%f115, %f1188;
	mul.f32 	%f1241, %f1190, %f115;
	mul.f32 	%f1242, %f1241, 0f3FB8AA3B;
	ex2.approx.f32 	%f1243, %f1242;
	neg.f32 	%f116, %f1240;
	mul.f32 	%f1244, %f1190, %f116;
	mul.f32 	%f1245, %f1244, 0f3FB8AA3B;
	ex2.approx.f32 	%f1246, %f1245;
	sub.f32 	%f117, %f1243, %f1246;
	abs.f32 	%f1247, %f117;
	setp.lt.f32 	%p154, %f1247, 0f2EDBE6FF;
	@%p154 bra 	$L__BB0_77;
	cvt.rn.f32.u32 	%f1248, %r138;
	mul.f32 	%f1249, %f1248, %f115;
	mul.f32 	%f1250, %f1249, 0f3FB8AA3B;
	ex2.approx.f32 	%f1251, %f1250;
	mul.f32 	%f1252, %f1248, %f116;
	mul.f32 	%f1253, %f1252, 0f3FB8AA3B;
	ex2.approx.f32 	%f1254, %f1253;
	sub.f32 	%f1255, %f1251, %f1254;
	div.rn.f32 	%f1256, %f1255, %f117;
	max.f32 	%f118, %f1256, 0f00000000;
	setp.lt.f32 	%p155, %f118, 0f322BCC77;
	@%p155 bra 	$L__BB0_77;
	setp.gt.f32 	%p156, %f95, 0f3C23D70A;
	@%p156 bra 	$L__BB0_79;
	add.f32 	%f1403, %f96, 0f3F800000;
	bra.uni 	$L__BB0_80;
$L__BB0_76:
	cvt.f64.f32 	%fd123, %f94;
	mul.f64 	%fd124, %fd11, %fd123;
	cvt.f64.f32 	%fd125, %f158;
	fma.rn.f64 	%fd241, %fd124, %fd125, %fd241;
$L__BB0_77:
	add.s32 	%r203, %r203, 1;
	setp.eq.s32 	%p177, %r203, %r52;
	@%p177 bra 	$L__BB0_78;
	bra.uni 	$L__BB0_70;
$L__BB0_78:
	add.s32 	%r202, %r202, 32;
	setp.lt.s32 	%p178, %r202, %r7;
	@%p178 bra 	$L__BB0_67;
	bra.uni 	$L__BB0_225;
$L__BB0_79:
	add.f32 	%f1257, %f96, 0f3F800000;
	add.f32 	%f1258, %f95, 0f3F800000;
	div.rn.f32 	%f1403, %f1257, %f1258;
$L__BB0_80:
	min.f32 	%f1259, %f1403, 0f42C80000;
	max.f32 	%f1260, %f1259, 0f3DCCCCCD;
	ld.const.f32 	%f1261, [c_baseline_ic50];
	fma.rn.f32 	%f1262, %f1260, %f1261, %f118;
	setp.gt.f32 	%p157, %f1262, 0f2EDBE6FF;
	div.rn.f32 	%f1263, %f118, %f1262;
	mov.f32 	%f1264, 0f3F800000;
	sub.f32 	%f1265, %f1264, %f1263;
	max.f32 	%f1266, %f1265, 0f2EDBE6FF;
	selp.f32 	%f1267, %f1266, 0f3F800000, %p157;
	lg2.approx.f32 	%f1268, %f1267;
	mul.f32 	%f1269, %f1268, 0f3F317218;
	ld.const.f32 	%f1270, [c_baseline_power];
	fma.rn.f32 	%f122, %f1270, %f1269, 0f00000000;
	setp.gt.f32 	%p158, %f97, 0f3C23D70A;
	@%p158 bra 	$L__BB0_82;
	add.f32 	%f1404, %f98, 0f3F800000;
	bra.uni 	$L__BB0_83;
$L__BB0_82:
	add.f32 	%f1271, %f98, 0f3F800000;
	add.f32 	%f1272, %f97, 0f3F800000;
	div.rn.f32 	%f1404, %f1271, %f1272;
$L__BB0_83:
	min.f32 	%f1273, %f1404, 0f42C80000;
	max.f32 	%f1274, %f1273, 0f3DCCCCCD;
	ld.const.f32 	%f1275, [c_baseline_ic50+4];
	fma.rn.f32 	%f1276, %f1274, %f1275, %f118;
	setp.gt.f32 	%p159, %f1276, 0f2EDBE6FF;
	div.rn.f32 	%f1277, %f118, %f1276;
	mov.f32 	%f1278, 0f3F800000;
	sub.f32 	%f1279, %f1278, %f1277;
	max.f32 	%f1280, %f1279, 0f2EDBE6FF;
	selp.f32 	%f1281, %f1280, 0f3F800000, %p159;
	lg2.approx.f32 	%f1282, %f1281;
	mul.f32 	%f1283, %f1282, 0f3F317218;
	fma.rn.f32 	%f126, %f82, %f1283, %f122;
	setp.gt.f32 	%p160, %f99, 0f3C23D70A;
	@%p160 bra 	$L__BB0_85;
	add.f32 	%f1405, %f100, 0f3F800000;
	bra.uni 	$L__BB0_86;
$L__BB0_85:
	add.f32 	%f1284, %f100, 0f3F800000;
	add.f32 	%f1285, %f99, 0f3F800000;
	div.rn.f32 	%f1405, %f1284, %f1285;
$L__BB0_86:
	min.f32 	%f1286, %f1405, 0f42C80000;
	max.f32 	%f1287, %f1286, 0f3DCCCCCD;
	ld.const.f32 	%f1288, [c_baseline_ic50+8];
	fma.rn.f32 	%f1289, %f1287, %f1288, %f118;
	setp.gt.f32 	%p161, %f1289, 0f2EDBE6FF;
	div.rn.f32 	%f1290, %f118, %f1289;
	mov.f32 	%f1291, 0f3F800000;
	sub.f32 	%f1292, %f1291, %f1290;
	max.f32 	%f1293, %f1292, 0f2EDBE6FF;
	selp.f32 	%f1294, %f1293, 0f3F800000, %p161;
	lg2.approx.f32 	%f1295, %f1294;
	mul.f32 	%f1296, %f1295, 0f3F317218;
	ld.const.f32 	%f1297, [c_baseline_power+8];
	fma.rn.f32 	%f130, %f1297, %f1296, %f126;
	setp.gt.f32 	%p162, %f101, 0f3C23D70A;
	@%p162 bra 	$L__BB0_88;
	add.f32 	%f1406, %f102, 0f3F800000;
	bra.uni 	$L__BB0_89;
$L__BB0_88:
	add.f32 	%f1298, %f102, 0f3F800000;
	add.f32 	%f1299, %f101, 0f3F800000;
	div.rn.f32 	%f1406, %f1298, %f1299;
$L__BB0_89:
	min.f32 	%f1300, %f1406, 0f42C80000;
	max.f32 	%f1301, %f1300, 0f3DCCCCCD;
	ld.const.f32 	%f1302, [c_baseline_ic50+12];
	fma.rn.f32 	%f1303, %f1301, %f1302, %f118;
	setp.gt.f32 	%p163, %f1303, 0f2EDBE6FF;
	div.rn.f32 	%f1304, %f118, %f1303;
	mov.f32 	%f1305, 0f3F800000;
	sub.f32 	%f1306, %f1305, %f1304;
	max.f32 	%f1307, %f1306, 0f2EDBE6FF;
	selp.f32 	%f1308, %f1307, 0f3F800000, %p163;
	lg2.approx.f32 	%f1309, %f1308;
	mul.f32 	%f1310, %f1309, 0f3F317218;
	ld.const.f32 	%f1311, [c_baseline_power+12];
	fma.rn.f32 	%f134, %f1311, %f1310, %f130;
	setp.gt.f32 	%p164, %f103, 0f3C23D70A;
	@%p164 bra 	$L__BB0_91;
	add.f32 	%f1407, %f104, 0f3F800000;
	bra.uni 	$L__BB0_92;
$L__BB0_91:
	add.f32 	%f1312, %f104, 0f3F800000;
	add.f32 	%f1313, %f103, 0f3F800000;
	div.rn.f32 	%f1407, %f1312, %f1313;
$L__BB0_92:
	min.f32 	%f1314, %f1407, 0f42C80000;
	max.f32 	%f1315, %f1314, 0f3DCCCCCD;
	fma.rn.f32 	%f1316, %f1315, %f88, %f118;
	setp.gt.f32 	%p165, %f1316, 0f2EDBE6FF;
	div.rn.f32 	%f1317, %f118, %f1316;
	mov.f32 	%f1318, 0f3F800000;
	sub.f32 	%f1319, %f1318, %f1317;
	max.f32 	%f1320, %f1319, 0f2EDBE6FF;
	selp.f32 	%f1321, %f1320, 0f3F800000, %p165;
	lg2.approx.f32 	%f1322, %f1321;
	mul.f32 	%f1323, %f1322, 0f3F317218;
	ld.const.f32 	%f1324, [c_baseline_power+16];
	fma.rn.f32 	%f138, %f1324, %f1323, %f134;
	setp.gt.f32 	%p166, %f105, 0f3C23D70A;
	@%p166 bra 	$L__BB0_94;
	add.f32 	%f1408, %f106, 0f3F800000;
	bra.uni 	$L__BB0_95;
$L__BB0_94:
	add.f32 	%f1325, %f106, 0f3F800000;
	add.f32 	%f1326, %f105, 0f3F800000;
	div.rn.f32 	%f1408, %f1325, %f1326;
$L__BB0_95:
	min.f32 	%f1327, %f1408, 0f42C80000;
	max.f32 	%f1328, %f1327, 0f3DCCCCCD;
	fma.rn.f32 	%f1329, %f1328, %f89, %f118;
	setp.gt.f32 	%p167, %f1329, 0f2EDBE6FF;
	div.rn.f32 	%f1330, %f118, %f1329;
	mov.f32 	%f1331, 0f3F800000;
	sub.f32 	%f1332, %f1331, %f1330;
	max.f32 	%f1333, %f1332, 0f2EDBE6FF;
	selp.f32 	%f1334, %f1333, 0f3F800000, %p167;
	lg2.approx.f32 	%f1335, %f1334;
	mul.f32 	%f1336, %f1335, 0f3F317218;
	fma.rn.f32 	%f142, %f83, %f1336, %f138;
	setp.gt.f32 	%p168, %f107, 0f3C23D70A;
	@%p168 bra 	$L__BB0_97;
	add.f32 	%f1409, %f108, 0f3F800000;
	bra.uni 	$L__BB0_98;
$L__BB0_97:
	add.f32 	%f1337, %f108, 0f3F800000;
	add.f32 	%f1338, %f107, 0f3F800000;
	div.rn.f32 	%f1409, %f1337, %f1338;
$L__BB0_98:
	min.f32 	%f1339, %f1409, 0f42C80000;
	max.f32 	%f1340, %f1339, 0f3DCCCCCD;
	fma.rn.f32 	%f1341, %f1340, %f90, %f118;
	setp.gt.f32 	%p169, %f1341, 0f2EDBE6FF;
	div.rn.f32 	%f1342, %f118, %f1341;
	mov.f32 	%f1343, 0f3F800000;
	sub.f32 	%f1344, %f1343, %f1342;
	max.f32 	%f1345, %f1344, 0f2EDBE6FF;
	selp.f32 	%f1346, %f1345, 0f3F800000, %p169;
	lg2.approx.f32 	%f1347, %f1346;
	mul.f32 	%f1348, %f1347, 0f3F317218;
	fma.rn.f32 	%f146, %f84, %f1348, %f142;
	setp.gt.f32 	%p170, %f109, 0f3C23D70A;
	@%p170 bra 	$L__BB0_100;
	add.f32 	%f1410, %f110, 0f3F800000;
	bra.uni 	$L__BB0_101;
$L__BB0_100:
	add.f32 	%f1349, %f110, 0f3F800000;
	add.f32 	%f1350, %f109, 0f3F800000;
	div.rn.f32 	%f1410, %f1349, %f1350;
$L__BB0_101:
	min.f32 	%f1351, %f1410, 0f42C80000;
	max.f32 	%f1352, %f1351, 0f3DCCCCCD;
	fma.rn.f32 	%f1353, %f1352, %f91, %f118;
	setp.gt.f32 	%p171, %f1353, 0f2EDBE6FF;
	div.rn.f32 	%f1354, %f118, %f1353;
	mov.f32 	%f1355, 0f3F800000;
	sub.f32 	%f1356, %f1355, %f1354;
	max.f32 	%f1357, %f1356, 0f2EDBE6FF;
	selp.f32 	%f1358, %f1357, 0f3F800000, %p171;
	lg2.approx.f32 	%f1359, %f1358;
	mul.f32 	%f1360, %f1359, 0f3F317218;
	fma.rn.f32 	%f150, %f85, %f1360, %f146;
	setp.gt.f32 	%p172, %f111, 0f3C23D70A;
	@%p172 bra 	$L__BB0_103;
	add.f32 	%f1411, %f112, 0f3F800000;
	bra.uni 	$L__BB0_104;
$L__BB0_103:
	add.f32 	%f1361, %f112, 0f3F800000;
	add.f32 	%f1362, %f111, 0f3F800000;
	div.rn.f32 	%f1411, %f1361, %f1362;
$L__BB0_104:
	min.f32 	%f1363, %f1411, 0f42C80000;
	max.f32 	%f1364, %f1363, 0f3DCCCCCD;
	fma.rn.f32 	%f1365, %f1364, %f92, %f118;
	setp.gt.f32 	%p173, %f1365, 0f2EDBE6FF;
	div.rn.f32 	%f1366, %f118, %f1365;
	mov.f32 	%f1367, 0f3F800000;
	sub.f32 	%f1368, %f1367, %f1366;
	max.f32 	%f1369, %f1368, 0f2EDBE6FF;
	selp.f32 	%f1370, %f1369, 0f3F800000, %p173;
	lg2.approx.f32 	%f1371, %f1370;
	mul.f32 	%f1372, %f1371, 0f3F317218;
	fma.rn.f32 	%f154, %f86, %f1372, %f150;
	setp.gt.f32 	%p174, %f113, 0f3C23D70A;
	@%p174 bra 	$L__BB0_106;
	add.f32 	%f1412, %f114, 0f3F800000;
	bra.uni 	$L__BB0_107;
$L__BB0_106:
	add.f32 	%f1373, %f114, 0f3F800000;
	add.f32 	%f1374, %f113, 0f3F800000;
	div.rn.f32 	%f1412, %f1373, %f1374;
$L__BB0_107:
	min.f32 	%f1375, %f1412, 0f42C80000;
	max.f32 	%f1376, %f1375, 0f3DCCCCCD;
	fma.rn.f32 	%f1377, %f1376, %f93, %f118;
	setp.gt.f32 	%p175, %f1377, 0f2EDBE6FF;
	div.rn.f32 	%f1378, %f118, %f1377;
	mov.f32 	%f1379, 0f3F800000;
	sub.f32 	%f1380, %f1379, %f1378;
	max.f32 	%f1381, %f1380, 0f2EDBE6FF;
	selp.f32 	%f1382, %f1381, 0f3F800000, %p175;
	lg2.approx.f32 	%f1383, %f1382;
	mul.f32 	%f1384, %f1383, 0f3F317218;
	fma.rn.f32 	%f1385, %f87, %f1384, %f154;
	mul.f32 	%f1386, %f1385, 0f3FB8AA3B;
	ex2.approx.f32 	%f1387, %f1386;
	sub.f32 	%f158, %f1379, %f1387;
	setp.gt.f32 	%p176, %f158, 0f322BCC77;
	@%p176 bra 	$L__BB0_76;
	bra.uni 	$L__BB0_77;
$L__BB0_108:
	cvt.f64.f32 	%fd119, %f159;
	mul.f64 	%fd120, %fd17, %fd119;
	cvt.f64.f32 	%fd121, %f223;
	fma.rn.f64 	%fd241, %fd120, %fd121, %fd241;
$L__BB0_109:
	add.s32 	%r205, %r205, 1;
	setp.eq.s32 	%p148, %r205, %r52;
	@%p148 bra 	$L__BB0_110;
	bra.uni 	$L__BB0_60;
$L__BB0_110:
	add.s32 	%r204, %r204, 32;
	setp.lt.s32 	%p149, %r204, %r7;
	@%p149 bra 	$L__BB0_57;
	bra.uni 	$L__BB0_225;
$L__BB0_111:
	add.f32 	%f1049, %f161, 0f3F800000;
	add.f32 	%f1050, %f160, 0f3F800000;
	div.rn.f32 	%f1413, %f1049, %f1050;
$L__BB0_112:
	min.f32 	%f1051, %f1413, 0f42C80000;
	max.f32 	%f1052, %f1051, 0f3DCCCCCD;
	ld.const.f32 	%f1053, [c_baseline_ic50];
	fma.rn.f32 	%f1054, %f1052, %f1053, %f183;
	setp.gt.f32 	%p128, %f1054, 0f2EDBE6FF;
	div.rn.f32 	%f1055, %f183, %f1054;
	ld.global.nc.f32 	%f1056, [%rd3];
	mov.f32 	%f1057, 0f3F800000;
	sub.f32 	%f1058, %f1057, %f1055;
	max.f32 	%f1059, %f1058, 0f2EDBE6FF;
	selp.f32 	%f1060, %f1059, 0f3F800000, %p128;
	lg2.approx.f32 	%f1061, %f1060;
	mul.f32 	%f1062, %f1061, 0f3F317218;
	fma.rn.f32 	%f187, %f1056, %f1062, 0f00000000;
	setp.gt.f32 	%p129, %f162, 0f3C23D70A;
	@%p129 bra 	$L__BB0_114;
	add.f32 	%f1414, %f163, 0f3F800000;
	bra.uni 	$L__BB0_115;
$L__BB0_114:
	add.f32 	%f1063, %f163, 0f3F800000;
	add.f32 	%f1064, %f162, 0f3F800000;
	div.rn.f32 	%f1414, %f1063, %f1064;
$L__BB0_115:
	min.f32 	%f1065, %f1414, 0f42C80000;
	max.f32 	%f1066, %f1065, 0f3DCCCCCD;
	ld.const.f32 	%f1067, [c_baseline_ic50+4];
	fma.rn.f32 	%f1068, %f1066, %f1067, %f183;
	setp.gt.f32 	%p130, %f1068, 0f2EDBE6FF;
	div.rn.f32 	%f1069, %f183, %f1068;
	ld.global.nc.f32 	%f1070, [%rd3+4];
	mov.f32 	%f1071, 0f3F800000;
	sub.f32 	%f1072, %f1071, %f1069;
	max.f32 	%f1073, %f1072, 0f2EDBE6FF;
	selp.f32 	%f1074, %f1073, 0f3F800000, %p130;
	lg2.approx.f32 	%f1075, %f1074;
	mul.f32 	%f1076, %f1075, 0f3F317218;
	fma.rn.f32 	%f191, %f1070, %f1076, %f187;
	setp.gt.f32 	%p131, %f164, 0f3C23D70A;
	@%p131 bra 	$L__BB0_117;
	add.f32 	%f1415, %f165, 0f3F800000;
	bra.uni 	$L__BB0_118;
$L__BB0_117:
	add.f32 	%f1077, %f165, 0f3F800000;
	add.f32 	%f1078, %f164, 0f3F800000;
	div.rn.f32 	%f1415, %f1077, %f1078;
$L__BB0_118:
	min.f32 	%f1079, %f1415, 0f42C80000;
	max.f32 	%f1080, %f1079, 0f3DCCCCCD;
	ld.const.f32 	%f1081, [c_baseline_ic50+8];
	fma.rn.f32 	%f1082, %f1080, %f1081, %f183;
	setp.gt.f32 	%p132, %f1082, 0f2EDBE6FF;
	div.rn.f32 	%f1083, %f183, %f1082;
	ld.global.nc.f32 	%f1084, [%rd3+8];
	mov.f32 	%f1085, 0f3F800000;
	sub.f32 	%f1086, %f1085, %f1083;
	max.f32 	%f1087, %f1086, 0f2EDBE6FF;
	selp.f32 	%f1088, %f1087, 0f3F800000, %p132;
	lg2.approx.f32 	%f1089, %f1088;
	mul.f32 	%f1090, %f1089, 0f3F317218;
	fma.rn.f32 	%f195, %f1084, %f1090, %f191;
	setp.gt.f32 	%p133, %f166, 0f3C23D70A;
	@%p133 bra 	$L__BB0_120;
	add.f32 	%f1416, %f167, 0f3F800000;
	bra.uni 	$L__BB0_121;
$L__BB0_120:
	add.f32 	%f1091, %f167, 0f3F800000;
	add.f32 	%f1092, %f166, 0f3F800000;
	div.rn.f32 	%f1416, %f1091, %f1092;
$L__BB0_121:
	min.f32 	%f1093, %f1416, 0f42C80000;
	max.f32 	%f1094, %f1093, 0f3DCCCCCD;
	ld.const.f32 	%f1095, [c_baseline_ic50+12];
	fma.rn.f32 	%f1096, %f1094, %f1095, %f183;
	setp.gt.f32 	%p134, %f1096, 0f2EDBE6FF;
	div.rn.f32 	%f1097, %f183, %f1096;
	ld.global.nc.f32 	%f1098, [%rd3+12];
	mov.f32 	%f1099, 0f3F800000;
	sub.f32 	%f1100, %f1099, %f1097;
	max.f32 	%f1101, %f1100, 0f2EDBE6FF;
	selp.f32 	%f1102, %f1101, 0f3F800000, %p134;
	lg2.approx.f32 	%f1103, %f1102;
	mul.f32 	%f1104, %f1103, 0f3F317218;
	fma.rn.f32 	%f199, %f1098, %f1104, %f195;
	setp.gt.f32 	%p135, %f168, 0f3C23D70A;
	@%p135 bra 	$L__BB0_123;
	add.f32 	%f1417, %f169, 0f3F800000;
	bra.uni 	$L__BB0_124;
$L__BB0_123:
	add.f32 	%f1105, %f169, 0f3F800000;
	add.f32 	%f1106, %f168, 0f3F800000;
	div.rn.f32 	%f1417, %f1105, %f1106;
$L__BB0_124:
	min.f32 	%f1107, %f1417, 0f42C80000;
	max.f32 	%f1108, %f1107, 0f3DCCCCCD;
	fma.rn.f32 	%f1109, %f1108, %f88, %f183;
	setp.gt.f32 	%p136, %f1109, 0f2EDBE6FF;
	div.rn.f32 	%f1110, %f183, %f1109;
	ld.global.nc.f32 	%f1111, [%rd3+16];
	mov.f32 	%f1112, 0f3F800000;
	sub.f32 	%f1113, %f1112, %f1110;
	max.f32 	%f1114, %f1113, 0f2EDBE6FF;
	selp.f32 	%f1115, %f1114, 0f3F800000, %p136;
	lg2.approx.f32 	%f1116, %f1115;
	mul.f32 	%f1117, %f1116, 0f3F317218;
	fma.rn.f32 	%f203, %f1111, %f1117, %f199;
	setp.gt.f32 	%p137, %f170, 0f3C23D70A;
	@%p137 bra 	$L__BB0_126;
	add.f32 	%f1418, %f171, 0f3F800000;
	bra.uni 	$L__BB0_127;
$L__BB0_126:
	add.f32 	%f1118, %f171, 0f3F800000;
	add.f32 	%f1119, %f170, 0f3F800000;
	div.rn.f32 	%f1418, %f1118, %f1119;
$L__BB0_127:
	min.f32 	%f1120, %f1418, 0f42C80000;
	max.f32 	%f1121, %f1120, 0f3DCCCCCD;
	fma.rn.f32 	%f1122, %f1121, %f89, %f183;
	setp.gt.f32 	%p138, %f1122, 0f2EDBE6FF;
	div.rn.f32 	%f1123, %f183, %f1122;
	ld.global.nc.f32 	%f1124, [%rd3+20];
	mov.f32 	%f1125, 0f3F800000;
	sub.f32 	%f1126, %f1125, %f1123;
	max.f32 	%f1127, %f1126, 0f2EDBE6FF;
	selp.f32 	%f1128, %f1127, 0f3F800000, %p138;
	lg2.approx.f32 	%f1129, %f1128;
	mul.f32 	%f1130, %f1129, 0f3F317218;
	fma.rn.f32 	%f207, %f1124, %f1130, %f203;
	setp.gt.f32 	%p139, %f172, 0f3C23D70A;
	@%p139 bra 	$L__BB0_129;
	add.f32 	%f1419, %f173, 0f3F800000;
	bra.uni 	$L__BB0_130;
$L__BB0_129:
	add.f32 	%f1131, %f173, 0f3F800000;
	add.f32 	%f1132, %f172, 0f3F800000;
	div.rn.f32 	%f1419, %f1131, %f1132;
$L__BB0_130:
	min.f32 	%f1133, %f1419, 0f42C80000;
	max.f32 	%f1134, %f1133, 0f3DCCCCCD;
	fma.rn.f32 	%f1135, %f1134, %f90, %f183;
	setp.gt.f32 	%p140, %f1135, 0f2EDBE6FF;
	div.rn.f32 	%f1136, %f183, %f1135;
	ld.global.nc.f32 	%f1137, [%rd3+24];
	mov.f32 	%f1138, 0f3F800000;
	sub.f32 	%f1139, %f1138, %f1136;
	max.f32 	%f1140, %f1139, 0f2EDBE6FF;
	selp.f32 	%f1141, %f1140, 0f3F800000, %p140;
	lg2.approx.f32 	%f1142, %f1141;
	mul.f32 	%f1143, %f1142, 0f3F317218;
	fma.rn.f32 	%f211, %f1137, %f1143, %f207;
	setp.gt.f32 	%p141, %f174, 0f3C23D70A;
	@%p141 bra 	$L__BB0_132;
	add.f32 	%f1420, %f175, 0f3F800000;
	bra.uni 	$L__BB0_133;
$L__BB0_132:
	add.f32 	%f1144, %f175, 0f3F800000;
	add.f32 	%f1145, %f174, 0f3F800000;
	div.rn.f32 	%f1420, %f1144, %f1145;
$L__BB0_133:
	min.f32 	%f1146, %f1420, 0f42C80000;
	max.f32 	%f1147, %f1146, 0f3DCCCCCD;
	fma.rn.f32 	%f1148, %f1147, %f91, %f183;
	setp.gt.f32 	%p142, %f1148, 0f2EDBE6FF;
	div.rn.f32 	%f1149, %f183, %f1148;
	ld.global.nc.f32 	%f1150, [%rd3+28];
	mov.f32 	%f1151, 0f3F800000;
	sub.f32 	%f1152, %f1151, %f1149;
	max.f32 	%f1153, %f1152, 0f2EDBE6FF;
	selp.f32 	%f1154, %f1153, 0f3F800000, %p142;
	lg2.approx.f32 	%f1155, %f1154;
	mul.f32 	%f1156, %f1155, 0f3F317218;
	fma.rn.f32 	%f215, %f1150, %f1156, %f211;
	setp.gt.f32 	%p143, %f176, 0f3C23D70A;
	@%p143 bra 	$L__BB0_135;
	add.f32 	%f1421, %f177, 0f3F800000;
	bra.uni 	$L__BB0_136;
$L__BB0_135:
	add.f32 	%f1157, %f177, 0f3F800000;
	add.f32 	%f1158, %f176, 0f3F800000;
	div.rn.f32 	%f1421, %f1157, %f1158;
$L__BB0_136:
	min.f32 	%f1159, %f1421, 0f42C80000;
	max.f32 	%f1160, %f1159, 0f3DCCCCCD;
	fma.rn.f32 	%f1161, %f1160, %f92, %f183;
	setp.gt.f32 	%p144, %f1161, 0f2EDBE6FF;
	div.rn.f32 	%f1162, %f183, %f1161;
	ld.global.nc.f32 	%f1163, [%rd3+32];
	mov.f32 	%f1164, 0f3F800000;
	sub.f32 	%f1165, %f1164, %f1162;
	max.f32 	%f1166, %f1165, 0f2EDBE6FF;
	selp.f32 	%f1167, %f1166, 0f3F800000, %p144;
	lg2.approx.f32 	%f1168, %f1167;
	mul.f32 	%f1169, %f1168, 0f3F317218;
	fma.rn.f32 	%f219, %f1163, %f1169, %f215;
	setp.gt.f32 	%p145, %f178, 0f3C23D70A;
	@%p145 bra 	$L__BB0_138;
	add.f32 	%f1422, %f179, 0f3F800000;
	bra.uni 	$L__BB0_139;
$L__BB0_138:
	add.f32 	%f1170, %f179, 0f3F800000;
	add.f32 	%f1171, %f178, 0f3F800000;
	div.rn.f32 	%f1422, %f1170, %f1171;
$L__BB0_139:
	min.f32 	%f1172, %f1422, 0f42C80000;
	max.f32 	%f1173, %f1172, 0f3DCCCCCD;
	fma.rn.f32 	%f1174, %f1173, %f93, %f183;
	setp.gt.f32 	%p146, %f1174, 0f2EDBE6FF;
	div.rn.f32 	%f1175, %f183, %f1174;
	ld.global.nc.f32 	%f1176, [%rd3+36];
	mov.f32 	%f1177, 0f3F800000;
	sub.f32 	%f1178, %f1177, %f1175;
	max.f32 	%f1179, %f1178, 0f2EDBE6FF;
	selp.f32 	%f1180, %f1179, 0f3F800000, %p146;
	lg2.approx.f32 	%f1181, %f1180;
	mul.f32 	%f1182, %f1181, 0f3F317218;
	fma.rn.f32 	%f1183, %f1176, %f1182, %f219;
	mul.f32 	%f1184, %f1183, 0f3FB8AA3B;
	ex2.approx.f32 	%f1185, %f1184;
	sub.f32 	%f223, %f1177, %f1185;
	setp.gt.f32 	%p147, %f223, 0f322BCC77;
	@%p147 bra 	$L__BB0_108;
	bra.uni 	$L__BB0_109;
$L__BB0_140:
	setp.eq.s64 	%p61, %rd16, 0;
	@%p61 bra 	$L__BB0_151;
	mul.wide.u32 	%rd64, %r17, 4;
	add.s64 	%rd9, %rd2, %rd64;
	mov.f64 	%fd241, 0d0000000000000000;
	mov.u32 	%r208, %r6;
$L__BB0_142:
	sub.s32 	%r113, %r3, %r208;
	setp.lt.s32 	%p62, %r113, 1;
	@%p62 bra 	$L__BB0_224;
	mul.wide.u32 	%rd65, %r208, 8;
	add.s64 	%rd66, %rd1, %rd65;
	ld.global.nc.f64 	%fd29, [%rd66];
	setp.lt.f64 	%p63, %fd29, 0d3FF0000000000000;
	@%p63 bra 	$L__BB0_224;
	neg.s32 	%r210, %r52;
	mov.b32 	%r211, 0;
	mov.u32 	%r209, %r208;
$L__BB0_145:
	mul.wide.s32 	%rd67, %r209, 4;
	add.s64 	%rd68, %rd5, %rd67;
	ld.global.nc.f32 	%f289, [%rd68];
	setp.lt.f32 	%p64, %f289, 0f3A83126F;
	@%p64 bra 	$L__BB0_223;
	sub.s32 	%r115, %r3, %r208;
	add.s32 	%r116, %r115, -1500;
	setp.lt.u32 	%p65, %r116, -1499;
	mul.wide.u32 	%rd69, %r211, 4;
	add.s64 	%rd70, %rd2, %rd69;
	ld.global.nc.f32 	%f290, [%rd70];
	ld.global.nc.f32 	%f291, [%rd9];
	ld.global.nc.f32 	%f292, [%rd70+4];
	ld.global.nc.f32 	%f293, [%rd9+4];
	ld.global.nc.f32 	%f294, [%rd70+8];
	ld.global.nc.f32 	%f295, [%rd9+8];
	ld.global.nc.f32 	%f296, [%rd70+12];
	ld.global.nc.f32 	%f297, [%rd9+12];
	ld.global.nc.f32 	%f298, [%rd70+16];
	ld.global.nc.f32 	%f299, [%rd9+16];
	ld.global.nc.f32 	%f300, [%rd70+20];
	ld.global.nc.f32 	%f301, [%rd9+20];
	ld.global.nc.f32 	%f302, [%rd70+24];
	ld.global.nc.f32 	%f303, [%rd9+24];
	ld.global.nc.f32 	%f304, [%rd70+28];
	ld.global.nc.f32 	%f305, [%rd9+28];
	ld.global.nc.f32 	%f306, [%rd70+32];
	ld.global.nc.f32 	%f307, [%rd9+32];
	ld.global.nc.f32 	%f308, [%rd70+36];
	ld.global.nc.f32 	%f309, [%rd9+36];
	@%p65 bra 	$L__BB0_223;
	ld.const.f32 	%f556, [%rd8];
	mov.f32 	%f557, 0f3F317218;
	div.rn.f32 	%f558, %f557, %f556;
	mul.f32 	%f559, %f558, 0f40A00000;
	ld.const.f32 	%f560, [%rd7];
	sub.f32 	%f561, %f559, %f558;
	mul.f32 	%f562, %f560, %f561;
	div.rn.f32 	%f563, %f559, %f558;
	lg2.approx.f32 	%f564, %f563;
	mul.f32 	%f565, %f564, 0f3F317218;
	sub.f32 	%f566, %f562, %f565;
	rcp.rn.f32 	%f567, %f559;
	sub.f32 	%f568, %f560, %f567;
	div.rn.f32 	%f569, %f566, %f568;
	sub.f32 	%f570, %f559, %f569;
	sub.f32 	%f571, %f570, %f558;
	mul.f32 	%f572, %f560, %f571;
	div.rn.f32 	%f573, %f570, %f558;
	lg2.approx.f32 	%f574, %f573;
	mul.f32 	%f575, %f574, 0f3F317218;
	sub.f32 	%f576, %f572, %f575;
	rcp.rn.f32 	%f577, %f570;
	sub.f32 	%f578, %f560, %f577;
	div.rn.f32 	%f579, %f576, %f578;
	sub.f32 	%f580, %f570, %f579;
	sub.f32 	%f581, %f580, %f558;
	mul.f32 	%f582, %f560, %f581;
	div.rn.f32 	%f583, %f580, %f558;
	lg2.approx.f32 	%f584, %f583;
	mul.f32 	%f585, %f584, 0f3F317218;
	sub.f32 	%f586, %f582, %f585;
	rcp.rn.f32 	%f587, %f580;
	sub.f32 	%f588, %f560, %f587;
	div.rn.f32 	%f589, %f586, %f588;
	sub.f32 	%f590, %f580, %f589;
	sub.f32 	%f591, %f590, %f558;
	mul.f32 	%f592, %f560, %f591;
	div.rn.f32 	%f593, %f590, %f558;
	lg2.approx.f32 	%f594, %f593;
	mul.f32 	%f595, %f594, 0f3F317218;
	sub.f32 	%f596, %f592, %f595;
	rcp.rn.f32 	%f597, %f590;
	sub.f32 	%f598, %f560, %f597;
	div.rn.f32 	%f599, %f596, %f598;
	sub.f32 	%f600, %f590, %f599;
	sub.f32 	%f601, %f600, %f558;
	mul.f32 	%f602, %f560, %f601;
	div.rn.f32 	%f603, %f600, %f558;
	lg2.approx.f32 	%f604, %f603;
	mul.f32 	%f605, %f604, 0f3F317218;
	sub.f32 	%f606, %f602, %f605;
	rcp.rn.f32 	%f607, %f600;
	sub.f32 	%f608, %f560, %f607;
	div.rn.f32 	%f609, %f606, %f608;
	sub.f32 	%f610, %f600, %f609;
	neg.f32 	%f310, %f558;
	mul.f32 	%f611, %f560, %f310;
	mul.f32 	%f612, %f611, 0f3FB8AA3B;
	ex2.approx.f32 	%f613, %f612;
	neg.f32 	%f311, %f610;
	mul.f32 	%f614, %f560, %f311;
	mul.f32 	%f615, %f614, 0f3FB8AA3B;
	ex2.approx.f32 	%f616, %f615;
	sub.f32 	%f312, %f613, %f616;
	abs.f32 	%f617, %f312;
	setp.lt.f32 	%p66, %f617, 0f2EDBE6FF;
	@%p66 bra 	$L__BB0_223;
	sub.s32 	%r117, %r3, %r208;
	cvt.rn.f32.u32 	%f618, %r117;
	mul.f32 	%f619, %f618, %f310;
	mul.f32 	%f620, %f619, 0f3FB8AA3B;
	ex2.approx.f32 	%f621, %f620;
	mul.f32 	%f622, %f618, %f311;
	mul.f32 	%f623, %f622, 0f3FB8AA3B;
	ex2.approx.f32 	%f624, %f623;
	sub.f32 	%f625, %f621, %f624;
	div.rn.f32 	%f626, %f625, %f312;
	max.f32 	%f313, %f626, 0f00000000;
	setp.lt.f32 	%p67, %f313, 0f322BCC77;
	@%p67 bra 	$L__BB0_223;
	setp.leu.f32 	%p68, %f290, 0f3C23D70A;
	@%p68 bra 	$L__BB0_193;
	add.f32 	%f627, %f291, 0f3F800000;
	add.f32 	%f628, %f290, 0f3F800000;
	div.rn.f32 	%f1433, %f627, %f628;
	bra.uni 	$L__BB0_194;
$L__BB0_151:
	mov.f64 	%fd241, 0d0000000000000000;
	mov.u32 	%r206, %r6;
$L__BB0_152:
	sub.s32 	%r118, %r3, %r206;
	setp.lt.s32 	%p91, %r118, 1;
	@%p91 bra 	$L__BB0_163;
	mul.wide.u32 	%rd71, %r206, 8;
	add.s64 	%rd72, %rd1, %rd71;
	ld.global.nc.f64 	%fd23, [%rd72];
	setp.lt.f64 	%p92, %fd23, 0d3FF0000000000000;
	@%p92 bra 	$L__BB0_163;
	mov.b32 	%r207, 0;
$L__BB0_155:
	mad.lo.s32 	%r120, %r207, %r54, %r206;
	mul.wide.s32 	%rd73, %r120, 4;
	add.s64 	%rd74, %rd5, %rd73;
	ld.global.nc.f32 	%f224, [%rd74];
	setp.lt.f32 	%p93, %f224, 0f3A83126F;
	@%p93 bra 	$L__BB0_162;
	add.s32 	%r122, %r118, -1500;
	setp.lt.u32 	%p94, %r122, -1499;
	mul.lo.s32 	%r123, %r207, 10;
	mul.wide.u32 	%rd75, %r123, 4;
	add.s64 	%rd76, %rd2, %rd75;
	ld.global.nc.f32 	%f225, [%rd76];
	mul.lo.s32 	%r126, %r16, 10;
	mul.wide.u32 	%rd77, %r126, 4;
	add.s64 	%rd78, %rd2, %rd77;
	ld.global.nc.f32 	%f226, [%rd78];
	ld.global.nc.f32 	%f227, [%rd76+4];
	ld.global.nc.f32 	%f228, [%rd78+4];
	ld.global.nc.f32 	%f229, [%rd76+8];
	ld.global.nc.f32 	%f230, [%rd78+8];
	ld.global.nc.f32 	%f231, [%rd76+12];
	ld.global.nc.f32 	%f232, [%rd78+12];
	ld.global.nc.f32 	%f233, [%rd76+16];
	ld.global.nc.f32 	%f234, [%rd78+16];
	ld.global.nc.f32 	%f235, [%rd76+20];
	ld.global.nc.f32 	%f236, [%rd78+20];
	ld.global.nc.f32 	%f237, [%rd76+24];
	ld.global.nc.f32 	%f238, [%rd78+24];
	ld.global.nc.f32 	%f239, [%rd76+28];
	ld.global.nc.f32 	%f240, [%rd78+28];
	ld.global.nc.f32 	%f241, [%rd76+32];
	ld.global.nc.f32 	%f242, [%rd78+32];
	ld.global.nc.f32 	%f243, [%rd76+36];
	ld.global.nc.f32 	%f244, [%rd78+36];
	@%p94 bra 	$L__BB0_162;
	ld.const.f32 	%f770, [%rd8];
	mov.f32 	%f771, 0f3F317218;
	div.rn.f32 	%f772, %f771, %f770;
	mul.f32 	%f773, %f772, 0f40A00000;
	ld.const.f32 	%f774, [%rd7];
	sub.f32 	%f775, %f773, %f772;
	mul.f32 	%f776, %f774, %f775;
	div.rn.f32 	%f777, %f773, %f772;
	lg2.approx.f32 	%f778, %f777;
	mul.f32 	%f779, %f778, 0f3F317218;
	sub.f32 	%f780, %f776, %f779;
	rcp.rn.f32 	%f781, %f773;
	sub.f32 	%f782, %f774, %f781;
	div.rn.f32 	%f783, %f780, %f782;
	sub.f32 	%f784, %f773, %f783;
	sub.f32 	%f785, %f784, %f772;
	mul.f32 	%f786, %f774, %f785;
	div.rn.f32 	%f787, %f784, %f772;
	lg2.approx.f32 	%f788, %f787;
	mul.f32 	%f789, %f788, 0f3F317218;
	sub.f32 	%f790, %f786, %f789;
	rcp.rn.f32 	%f791, %f784;
	sub.f32 	%f792, %f774, %f791;
	div.rn.f32 	%f793, %f790, %f792;
	sub.f32 	%f794, %f784, %f793;
	sub.f32 	%f795, %f794, %f772;
	mul.f32 	%f796, %f774, %f795;
	div.rn.f32 	%f797, %f794, %f772;
	lg2.approx.f32 	%f798, %f797;
	mul.f32 	%f799, %f798, 0f3F317218;
	sub.f32 	%f800, %f796, %f799;
	rcp.rn.f32 	%f801, %f794;
	sub.f32 	%f802, %f774, %f801;
	div.rn.f32 	%f803, %f800, %f802;
	sub.f32 	%f804, %f794, %f803;
	sub.f32 	%f805, %f804, %f772;
	mul.f32 	%f806, %f774, %f805;
	div.rn.f32 	%f807, %f804, %f772;
	lg2.approx.f32 	%f808, %f807;
	mul.f32 	%f809, %f808, 0f3F317218;
	sub.f32 	%f810, %f806, %f809;
	rcp.rn.f32 	%f811, %f804;
	sub.f32 	%f812, %f774, %f811;
	div.rn.f32 	%f813, %f810, %f812;
	sub.f32 	%f814, %f804, %f813;
	sub.f32 	%f815, %f814, %f772;
	mul.f32 	%f816, %f774, %f815;
	div.rn.f32 	%f817, %f814, %f772;
	lg2.approx.f32 	%f818, %f817;
	mul.f32 	%f819, %f818, 0f3F317218;
	sub.f32 	%f820, %f816, %f819;
	rcp.rn.f32 	%f821, %f814;
	sub.f32 	%f822, %f774, %f821;
	div.rn.f32 	%f823, %f820, %f822;
	sub.f32 	%f824, %f814, %f823;
	neg.f32 	%f245, %f772;
	mul.f32 	%f825, %f774, %f245;
	mul.f32 	%f826, %f825, 0f3FB8AA3B;
	ex2.approx.f32 	%f827, %f826;
	neg.f32 	%f246, %f824;
	mul.f32 	%f828, %f774, %f246;
	mul.f32 	%f829, %f828, 0f3FB8AA3B;
	ex2.approx.f32 	%f830, %f829;
	sub.f32 	%f247, %f827, %f830;
	abs.f32 	%f831, %f247;
	setp.lt.f32 	%p95, %f831, 0f2EDBE6FF;
	@%p95 bra 	$L__BB0_162;
	cvt.rn.f32.u32 	%f832, %r118;
	mul.f32 	%f833, %f832, %f245;
	mul.f32 	%f834, %f833, 0f3FB8AA3B;
	ex2.approx.f32 	%f835, %f834;
	mul.f32 	%f836, %f832, %f246;
	mul.f32 	%f837, %f836, 0f3FB8AA3B;
	ex2.approx.f32 	%f838, %f837;
	sub.f32 	%f839, %f835, %f838;
	div.rn.f32 	%f840, %f839, %f247;
	max.f32 	%f248, %f840, 0f00000000;
	setp.lt.f32 	%p96, %f248, 0f322BCC77;
	@%p96 bra 	$L__BB0_162;
	setp.gt.f32 	%p97, %f225, 0f3C23D70A;
	@%p97 bra 	$L__BB0_164;
	add.f32 	%f1423, %f226, 0f3F800000;
	bra.uni 	$L__BB0_165;
$L__BB0_161:
	cvt.f64.f32 	%fd115, %f224;
	mul.f64 	%fd116, %fd23, %fd115;
	cvt.f64.f32 	%fd117, %f288;
	fma.rn.f64 	%fd241, %fd116, %fd117, %fd241;
$L__BB0_162:
	add.s32 	%r207, %r207, 1;
	setp.eq.s32 	%p118, %r207, %r52;
	@%p118 bra 	$L__BB0_163;
	bra.uni 	$L__BB0_155;
$L__BB0_163:
	add.s32 	%r206, %r206, 32;
	setp.lt.s32 	%p119, %r206, %r7;
	@%p119 bra 	$L__BB0_152;
	bra.uni 	$L__BB0_225;
$L__BB0_164:
	add.f32 	%f841, %f226, 0f3F800000;
	add.f32 	%f842, %f225, 0f3F800000;
	div.rn.f32 	%f1423, %f841, %f842;
$L__BB0_165:
	min.f32 	%f843, %f1423, 0f42C80000;
	max.f32 	%f844, %f843, 0f3DCCCCCD;
	ld.global.nc.f32 	%f845, [%rd4];
	fma.rn.f32 	%f846, %f844, %f845, %f248;
	setp.gt.f32 	%p98, %f846, 0f2EDBE6FF;
	div.rn.f32 	%f847, %f248, %f846;
	mov.f32 	%f848, 0f3F800000;
	sub.f32 	%f849, %f848, %f847;
	max.f32 	%f850, %f849, 0f2EDBE6FF;
	selp.f32 	%f851, %f850, 0f3F800000, %p98;
	lg2.approx.f32 	%f852, %f851;
	mul.f32 	%f853, %f852, 0f3F317218;
	ld.const.f32 	%f854, [c_baseline_power];
	fma.rn.f32 	%f252, %f854, %f853, 0f00000000;
	setp.gt.f32 	%p99, %f227, 0f3C23D70A;
	@%p99 bra 	$L__BB0_167;
	add.f32 	%f1424, %f228, 0f3F800000;
	bra.uni 	$L__BB0_168;
$L__BB0_167:
	add.f32 	%f855, %f228, 0f3F800000;
	add.f32 	%f856, %f227, 0f3F800000;
	div.rn.f32 	%f1424, %f855, %f856;
$L__BB0_168:
	min.f32 	%f857, %f1424, 0f42C80000;
	max.f32 	%f858, %f857, 0f3DCCCCCD;
	ld.global.nc.f32 	%f859, [%rd4+4];
	fma.rn.f32 	%f860, %f858, %f859, %f248;
	setp.gt.f32 	%p100, %f860, 0f2EDBE6FF;
	div.rn.f32 	%f861, %f248, %f860;
	mov.f32 	%f862, 0f3F800000;
	sub.f32 	%f863, %f862, %f861;
	max.f32 	%f864, %f863, 0f2EDBE6FF;
	selp.f32 	%f865, %f864, 0f3F800000, %p100;
	lg2.approx.f32 	%f866, %f865;
	mul.f32 	%f867, %f866, 0f3F317218;
	fma.rn.f32 	%f256, %f82, %f867, %f252;
	setp.gt.f32 	%p101, %f229, 0f3C23D70A;
	@%p101 bra 	$L__BB0_170;
	add.f32 	%f1425, %f230, 0f3F800000;
	bra.uni 	$L__BB0_171;
$L__BB0_170:
	add.f32 	%f868, %f230, 0f3F800000;
	add.f32 	%f869, %f229, 0f3F800000;
	div.rn.f32 	%f1425, %f868, %f869;
$L__BB0_171:
	min.f32 	%f870, %f1425, 0f42C80000;
	max.f32 	%f871, %f870, 0f3DCCCCCD;
	ld.global.nc.f32 	%f872, [%rd4+8];
	fma.rn.f32 	%f873, %f871, %f872, %f248;
	setp.gt.f32 	%p102, %f873, 0f2EDBE6FF;
	div.rn.f32 	%f874, %f248, %f873;
	mov.f32 	%f875, 0f3F800000;
	sub.f32 	%f876, %f875, %f874;
	max.f32 	%f877, %f876, 0f2EDBE6FF;
	selp.f32 	%f878, %f877, 0f3F800000, %p102;
	lg2.approx.f32 	%f879, %f878;
	mul.f32 	%f880, %f879, 0f3F317218;
	ld.const.f32 	%f881, [c_baseline_power+8];
	fma.rn.f32 	%f260, %f881, %f880, %f256;
	setp.gt.f32 	%p103, %f231, 0f3C23D70A;
	@%p103 bra 	$L__BB0_173;
	add.f32 	%f1426, %f232, 0f3F800000;
	bra.uni 	$L__BB0_174;
$L__BB0_173:
	add.f32 	%f882, %f232, 0f3F800000;
	add.f32 	%f883, %f231, 0f3F800000;
	div.rn.f32 	%f1426, %f882, %f883;
$L__BB0_174:
	min.f32 	%f884, %f1426, 0f42C80000;
	max.f32 	%f885, %f884, 0f3DCCCCCD;
	ld.global.nc.f32 	%f886, [%rd4+12];
	fma.rn.f32 	%f887, %f885, %f886, %f248;
	setp.gt.f32 	%p104, %f887, 0f2EDBE6FF;
	div.rn.f32 	%f888, %f248, %f887;
	mov.f32 	%f889, 0f3F800000;
	sub.f32 	%f890, %f889, %f888;
	max.f32 	%f891, %f890, 0f2EDBE6FF;
	selp.f32 	%f892, %f891, 0f3F800000, %p104;
	lg2.approx.f32 	%f893, %f892;
	mul.f32 	%f894, %f893, 0f3F317218;
	ld.const.f32 	%f895, [c_baseline_power+12];
	fma.rn.f32 	%f264, %f895, %f894, %f260;
	setp.gt.f32 	%p105, %f233, 0f3C23D70A;
	@%p105 bra 	$L__BB0_176;
	add.f32 	%f1427, %f234, 0f3F800000;
	bra.uni 	$L__BB0_177;
$L__BB0_176:
	add.f32 	%f896, %f234, 0f3F800000;
	add.f32 	%f897, %f233, 0f3F800000;
	div.rn.f32 	%f1427, %f896, %f897;
$L__BB0_177:
	min.f32 	%f898, %f1427, 0f42C80000;
	max.f32 	%f899, %f898, 0f3DCCCCCD;
	ld.global.nc.f32 	%f900, [%rd4+16];
	fma.rn.f32 	%f901, %f899, %f900, %f248;
	setp.gt.f32 	%p106, %f901, 0f2EDBE6FF;
	div.rn.f32 	%f902, %f248, %f901;
	mov.f32 	%f903, 0f3F800000;
	sub.f32 	%f904, %f903, %f902;
	max.f32 	%f905, %f904, 0f2EDBE6FF;
	selp.f32 	%f906, %f905, 0f3F800000, %p106;
	lg2.approx.f32 	%f907, %f906;
	mul.f32 	%f908, %f907, 0f3F317218;
	ld.const.f32 	%f909, [c_baseline_power+16];
	fma.rn.f32 	%f268, %f909, %f908, %f264;
	setp.gt.f32 	%p107, %f235, 0f3C23D70A;
	@%p107 bra 	$L__BB0_179;
	add.f32 	%f1428, %f236, 0f3F800000;
	bra.uni 	$L__BB0_180;
$L__BB0_179:
	add.f32 	%f910, %f236, 0f3F800000;
	add.f32 	%f911, %f235, 0f3F800000;
	div.rn.f32 	%f1428, %f910, %f911;
$L__BB0_180:
	min.f32 	%f912, %f1428, 0f42C80000;
	max.f32 	%f913, %f912, 0f3DCCCCCD;
	ld.global.nc.f32 	%f914, [%rd4+20];
	fma.rn.f32 	%f915, %f913, %f914, %f248;
	setp.gt.f32 	%p108, %f915, 0f2EDBE6FF;
	div.rn.f32 	%f916, %f248, %f915;
	mov.f32 	%f917, 0f3F800000;
	sub.f32 	%f918, %f917, %f916;
	max.f32 	%f919, %f918, 0f2EDBE6FF;
	selp.f32 	%f920, %f919, 0f3F800000, %p108;
	lg2.approx.f32 	%f921, %f920;
	mul.f32 	%f922, %f921, 0f3F317218;
	fma.rn.f32 	%f272, %f83, %f922, %f268;
	setp.gt.f32 	%p109, %f237, 0f3C23D70A;
	@%p109 bra 	$L__BB0_182;
	add.f32 	%f1429, %f238, 0f3F800000;
	bra.uni 	$L__BB0_183;
$L__BB0_182:
	add.f32 	%f923, %f238, 0f3F800000;
	add.f32 	%f924, %f237, 0f3F800000;
	div.rn.f32 	%f1429, %f923, %f924;
$L__BB0_183:
	min.f32 	%f925, %f1429, 0f42C80000;
	max.f32 	%f926, %f925, 0f3DCCCCCD;
	ld.global.nc.f32 	%f927, [%rd4+24];
	fma.rn.f32 	%f928, %f926, %f927, %f248;
	setp.gt.f32 	%p110, %f928, 0f2EDBE6FF;
	div.rn.f32 	%f929, %f248, %f928;
	mov.f32 	%f930, 0f3F800000;
	sub.f32 	%f931, %f930, %f929;
	max.f32 	%f932, %f931, 0f2EDBE6FF;
	selp.f32 	%f933, %f932, 0f3F800000, %p110;
	lg2.approx.f32 	%f934, %f933;
	mul.f32 	%f935, %f934, 0f3F317218;
	fma.rn.f32 	%f276, %f84, %f935, %f272;
	setp.gt.f32 	%p111, %f239, 0f3C23D70A;
	@%p111 bra 	$L__BB0_185;
	add.f32 	%f1430, %f240, 0f3F800000;
	bra.uni 	$L__BB0_186;
$L__BB0_185:
	add.f32 	%f936, %f240, 0f3F800000;
	add.f32 	%f937, %f239, 0f3F800000;
	div.rn.f32 	%f1430, %f936, %f937;
$L__BB0_186:
	min.f32 	%f938, %f1430, 0f42C80000;
	max.f32 	%f939, %f938, 0f3DCCCCCD;
	ld.global.nc.f32 	%f940, [%rd4+28];
	fma.rn.f32 	%f941, %f939, %f940, %f248;
	setp.gt.f32 	%p112, %f941, 0f2EDBE6FF;
	div.rn.f32 	%f942, %f248, %f941;
	mov.f32 	%f943, 0f3F800000;
	sub.f32 	%f944, %f943, %f942;
	max.f32 	%f945, %f944, 0f2EDBE6FF;
	selp.f32 	%f946, %f945, 0f3F800000, %p112;
	lg2.approx.f32 	%f947, %f946;
	mul.f32 	%f948, %f947, 0f3F317218;
	fma.rn.f32 	%f280, %f85, %f948, %f276;
	setp.gt.f32 	%p113, %f241, 0f3C23D70A;
	@%p113 bra 	$L__BB0_188;
	add.f32 	%f1431, %f242, 0f3F800000;
	bra.uni 	$L__BB0_189;
$L__BB0_188:
	add.f32 	%f949, %f242, 0f3F800000;
	add.f32 	%f950, %f241, 0f3F800000;
	div.rn.f32 	%f1431, %f949, %f950;
$L__BB0_189:
	min.f32 	%f951, %f1431, 0f42C80000;
	max.f32 	%f952, %f951, 0f3DCCCCCD;
	ld.global.nc.f32 	%f953, [%rd4+32];
	fma.rn.f32 	%f954, %f952, %f953, %f248;
	setp.gt.f32 	%p114, %f954, 0f2EDBE6FF;
	div.rn.f32 	%f955, %f248, %f954;
	mov.f32 	%f956, 0f3F800000;
	sub.f32 	%f957, %f956, %f955;
	max.f32 	%f958, %f957, 0f2EDBE6FF;
	selp.f32 	%f959, %f958, 0f3F800000, %p114;
	lg2.approx.f32 	%f960, %f959;
	mul.f32 	%f961, %f960, 0f3F317218;
	fma.rn.f32 	%f284, %f86, %f961, %f280;
	setp.gt.f32 	%p115, %f243, 0f3C23D70A;
	@%p115 bra 	$L__BB0_191;
	add.f32 	%f1432, %f244, 0f3F800000;
	bra.uni 	$L__BB0_192;
$L__BB0_191:
	add.f32 	%f962, %f244, 0f3F800000;
	add.f32 	%f963, %f243, 0f3F800000;
	div.rn.f32 	%f1432, %f962, %f963;
$L__BB0_192:
	min.f32 	%f964, %f1432, 0f42C80000;
	max.f32 	%f965, %f964, 0f3DCCCCCD;
	ld.global.nc.f32 	%f966, [%rd4+36];
	fma.rn.f32 	%f967, %f965, %f966, %f248;
	setp.gt.f32 	%p116, %f967, 0f2EDBE6FF;
	div.rn.f32 	%f968, %f248, %f967;
	mov.f32 	%f969, 0f3F800000;
	sub.f32 	%f970, %f969, %f968;
	max.f32 	%f971, %f970, 0f2EDBE6FF;
	selp.f32 	%f972, %f971, 0f3F800000, %p116;
	lg2.approx.f32 	%f973, %f972;
	mul.f32 	%f974, %f973, 0f3F317218;
	fma.rn.f32 	%f975, %f87, %f974, %f284;
	mul.f32 	%f976, %f975, 0f3FB8AA3B;
	ex2.approx.f32 	%f977, %f976;
	sub.f32 	%f288, %f969, %f977;
	setp.gt.f32 	%p117, %f288, 0f322BCC77;
	@%p117 bra 	$L__BB0_161;
	bra.uni 	$L__BB0_162;
$L__BB0_193:
	add.f32 	%f1433, %f291, 0f3F800000;
$L__BB0_194:
	min.f32 	%f629, %f1433, 0f42C80000;
	max.f32 	%f630, %f629, 0f3DCCCCCD;
	ld.global.nc.f32 	%f631, [%rd4];
	fma.rn.f32 	%f632, %f630, %f631, %f313;
	setp.gt.f32 	%p69, %f632, 0f2EDBE6FF;
	div.rn.f32 	%f633, %f313, %f632;
	ld.global.nc.f32 	%f634, [%rd3];
	mov.f32 	%f635, 0f3F800000;
	sub.f32 	%f636, %f635, %f633;
	max.f32 	%f637, %f636, 0f2EDBE6FF;
	selp.f32 	%f638, %f637, 0f3F800000, %p69;
	lg2.approx.f32 	%f639, %f638;
	mul.f32 	%f640, %f639, 0f3F317218;
	fma.rn.f32 	%f317, %f634, %f640, 0f00000000;
	setp.gt.f32 	%p70, %f292, 0f3C23D70A;
	@%p70 bra 	$L__BB0_196;
	add.f32 	%f1434, %f293, 0f3F800000;
	bra.uni 	$L__BB0_197;
$L__BB0_196:
	add.f32 	%f641, %f293, 0f3F800000;
	add.f32 	%f642, %f292, 0f3F800000;
	div.rn.f32 	%f1434, %f641, %f642;
$L__BB0_197:
	min.f32 	%f643, %f1434, 0f42C80000;
	max.f32 	%f644, %f643, 0f3DCCCCCD;
	ld.global.nc.f32 	%f645, [%rd4+4];
	fma.rn.f32 	%f646, %f644, %f645, %f313;
	setp.gt.f32 	%p71, %f646, 0f2EDBE6FF;
	div.rn.f32 	%f647, %f313, %f646;
	ld.global.nc.f32 	%f648, [%rd3+4];
	mov.f32 	%f649, 0f3F800000;
	sub.f32 	%f650, %f649, %f647;
	max.f32 	%f651, %f650, 0f2EDBE6FF;
	selp.f32 	%f652, %f651, 0f3F800000, %p71;
	lg2.approx.f32 	%f653, %f652;
	mul.f32 	%f654, %f653, 0f3F317218;
	fma.rn.f32 	%f321, %f648, %f654, %f317;
	setp.gt.f32 	%p72, %f294, 0f3C23D70A;
	@%p72 bra 	$L__BB0_199;
	add.f32 	%f1435, %f295, 0f3F800000;
	bra.uni 	$L__BB0_200;
$L__BB0_199:
	add.f32 	%f655, %f295, 0f3F800000;
	add.f32 	%f656, %f294, 0f3F800000;
	div.rn.f32 	%f1435, %f655, %f656;
$L__BB0_200:
	min.f32 	%f657, %f1435, 0f42C80000;
	max.f32 	%f658, %f657, 0f3DCCCCCD;
	ld.global.nc.f32 	%f659, [%rd4+8];
	fma.rn.f32 	%f660, %f658, %f659, %f313;
	setp.gt.f32 	%p73, %f660, 0f2EDBE6FF;
	div.rn.f32 	%f661, %f313, %f660;
	ld.global.nc.f32 	%f662, [%rd3+8];
	mov.f32 	%f663, 0f3F800000;
	sub.f32 	%f664, %f663, %f661;
	max.f32 	%f665, %f664, 0f2EDBE6FF;
	selp.f32 	%f666, %f665, 0f3F800000, %p73;
	lg2.approx.f32 	%f667, %f666;
	mul.f32 	%f668, %f667, 0f3F317218;
	fma.rn.f32 	%f325, %f662, %f668, %f321;
	setp.gt.f32 	%p74, %f296, 0f3C23D70A;
	@%p74 bra 	$L__BB0_202;
	add.f32 	%f1436, %f297, 0f3F800000;
	bra.uni 	$L__BB0_203;
$L__BB0_202:
	add.f32 	%f669, %f297, 0f3F800000;
	add.f32 	%f670, %f296, 0f3F800000;
	div.rn.f32 	%f1436, %f669, %f670;
$L__BB0_203:
	min.f32 	%f671, %f1436, 0f42C80000;
	max.f32 	%f672, %f671, 0f3DCCCCCD;
	ld.global.nc.f32 	%f673, [%rd4+12];
	fma.rn.f32 	%f674, %f672, %f673, %f313;
	setp.gt.f32 	%p75, %f674, 0f2EDBE6FF;
	div.rn.f32 	%f675, %f313, %f674;
	ld.global.nc.f32 	%f676, [%rd3+12];
	mov.f32 	%f677, 0f3F800000;
	sub.f32 	%f678, %f677, %f675;
	max.f32 	%f679, %f678, 0f2EDBE6FF;
	selp.f32 	%f680, %f679, 0f3F800000, %p75;
	lg2.approx.f32 	%f681, %f680;
	mul.f32 	%f682, %f681, 0f3F317218;
	fma.rn.f32 	%f329, %f676, %f682, %f325;
	setp.gt.f32 	%p76, %f298, 0f3C23D70A;
	@%p76 bra 	$L__BB0_205;
	add.f32 	%f1437, %f299, 0f3F800000;
	bra.uni 	$L__BB0_206;
$L__BB0_205:
	add.f32 	%f683, %f299, 0f3F800000;
	add.f32 	%f684, %f298, 0f3F800000;
	div.rn.f32 	%f1437, %f683, %f684;
$L__BB0_206:
	min.f32 	%f685, %f1437, 0f42C80000;
	max.f32 	%f686, %f685, 0f3DCCCCCD;
	ld.global.nc.f32 	%f687, [%rd4+16];
	fma.rn.f32 	%f688, %f686, %f687, %f313;
	setp.gt.f32 	%p77, %f688, 0f2EDBE6FF;
	div.rn.f32 	%f689, %f313, %f688;
	ld.global.nc.f32 	%f690, [%rd3+16];
	mov.f32 	%f691, 0f3F800000;
	sub.f32 	%f692, %f691, %f689;
	max.f32 	%f693, %f692, 0f2EDBE6FF;
	selp.f32 	%f694, %f693, 0f3F800000, %p77;
	lg2.approx.f32 	%f695, %f694;
	mul.f32 	%f696, %f695, 0f3F317218;
	fma.rn.f32 	%f333, %f690, %f696, %f329;
	setp.gt.f32 	%p78, %f300, 0f3C23D70A;
	@%p78 bra 	$L__BB0_208;
	add.f32 	%f1438, %f301, 0f3F800000;
	bra.uni 	$L__BB0_209;
$L__BB0_208:
	add.f32 	%f697, %f301, 0f3F800000;
	add.f32 	%f698, %f300, 0f3F800000;
	div.rn.f32 	%f1438, %f697, %f698;
$L__BB0_209:
	min.f32 	%f699, %f1438, 0f42C80000;
	max.f32 	%f700, %f699, 0f3DCCCCCD;
	ld.global.nc.f32 	%f701, [%rd4+20];
	fma.rn.f32 	%f702, %f700, %f701, %f313;
	setp.gt.f32 	%p79, %f702, 0f2EDBE6FF;
	div.rn.f32 	%f703, %f313, %f702;
	ld.global.nc.f32 	%f704, [%rd3+20];
	mov.f32 	%f705, 0f3F800000;
	sub.f32 	%f706, %f705, %f703;
	max.f32 	%f707, %f706, 0f2EDBE6FF;
	selp.f32 	%f708, %f707, 0f3F800000, %p79;
	lg2.approx.f32 	%f709, %f708;
	mul.f32 	%f710, %f709, 0f3F317218;
	fma.rn.f32 	%f337, %f704, %f710, %f333;
	setp.gt.f32 	%p80, %f302, 0f3C23D70A;
	@%p80 bra 	$L__BB0_211;
	add.f32 	%f1439, %f303, 0f3F800000;
	bra.uni 	$L__BB0_212;
$L__BB0_211:
	add.f32 	%f711, %f303, 0f3F800000;
	add.f32 	%f712, %f302, 0f3F800000;
	div.rn.f32 	%f1439, %f711, %f712;
$L__BB0_212:
	min.f32 	%f713, %f1439, 0f42C80000;
	max.f32 	%f714, %f713, 0f3DCCCCCD;
	ld.global.nc.f32 	%f715, [%rd4+24];
	fma.rn.f32 	%f716, %f714, %f715, %f313;
	setp.gt.f32 	%p81, %f716, 0f2EDBE6FF;
	div.rn.f32 	%f717, %f313, %f716;
	ld.global.nc.f32 	%f718, [%rd3+24];
	mov.f32 	%f719, 0f3F800000;
	sub.f32 	%f720, %f719, %f717;
	max.f32 	%f721, %f720, 0f2EDBE6FF;
	selp.f32 	%f722, %f721, 0f3F800000, %p81;
	lg2.approx.f32 	%f723, %f722;
	mul.f32 	%f724, %f723, 0f3F317218;
	fma.rn.f32 	%f341, %f718, %f724, %f337;
	setp.gt.f32 	%p82, %f304, 0f3C23D70A;
	@%p82 bra 	$L__BB0_214;
	add.f32 	%f1440, %f305, 0f3F800000;
	bra.uni 	$L__BB0_215;
$L__BB0_214:
	add.f32 	%f725, %f305, 0f3F800000;
	add.f32 	%f726, %f304, 0f3F800000;
	div.rn.f32 	%f1440, %f725, %f726;
$L__BB0_215:
	min.f32 	%f727, %f1440, 0f42C80000;
	max.f32 	%f728, %f727, 0f3DCCCCCD;
	ld.global.nc.f32 	%f729, [%rd4+28];
	fma.rn.f32 	%f730, %f728, %f729, %f313;
	setp.gt.f32 	%p83, %f730, 0f2EDBE6FF;
	div.rn.f32 	%f731, %f313, %f730;
	ld.global.nc.f32 	%f732, [%rd3+28];
	mov.f32 	%f733, 0f3F800000;
	sub.f32 	%f734, %f733, %f731;
	max.f32 	%f735, %f734, 0f2EDBE6FF;
	selp.f32 	%f736, %f735, 0f3F800000, %p83;
	lg2.approx.f32 	%f737, %f736;
	mul.f32 	%f738, %f737, 0f3F317218;
	fma.rn.f32 	%f345, %f732, %f738, %f341;
	setp.gt.f32 	%p84, %f306, 0f3C23D70A;
	@%p84 bra 	$L__BB0_217;
	add.f32 	%f1441, %f307, 0f3F800000;
	bra.uni 	$L__BB0_218;
$L__BB0_217:
	add.f32 	%f739, %f307, 0f3F800000;
	add.f32 	%f740, %f306, 0f3F800000;
	div.rn.f32 	%f1441, %f739, %f740;
$L__BB0_218:
	min.f32 	%f741, %f1441, 0f42C80000;
	max.f32 	%f742, %f741, 0f3DCCCCCD;
	ld.global.nc.f32 	%f743, [%rd4+32];
	fma.rn.f32 	%f744, %f742, %f743, %f313;
	setp.gt.f32 	%p85, %f744, 0f2EDBE6FF;
	div.rn.f32 	%f745, %f313, %f744;
	ld.global.nc.f32 	%f746, [%rd3+32];
	mov.f32 	%f747, 0f3F800000;
	sub.f32 	%f748, %f747, %f745;
	max.f32 	%f749, %f748, 0f2EDBE6FF;
	selp.f32 	%f750, %f749, 0f3F800000, %p85;
	lg2.approx.f32 	%f751, %f750;
	mul.f32 	%f752, %f751, 0f3F317218;
	fma.rn.f32 	%f349, %f746, %f752, %f345;
	setp.gt.f32 	%p86, %f308, 0f3C23D70A;
	@%p86 bra 	$L__BB0_220;
	add.f32 	%f1442, %f309, 0f3F800000;
	bra.uni 	$L__BB0_221;
$L__BB0_220:
	add.f32 	%f753, %f309, 0f3F800000;
	add.f32 	%f754, %f308, 0f3F800000;
	div.rn.f32 	%f1442, %f753, %f754;
$L__BB0_221:
	min.f32 	%f755, %f1442, 0f42C80000;
	max.f32 	%f756, %f755, 0f3DCCCCCD;
	ld.global.nc.f32 	%f757, [%rd4+36];
	fma.rn.f32 	%f758, %f756, %f757, %f313;
	setp.gt.f32 	%p87, %f758, 0f2EDBE6FF;
	div.rn.f32 	%f759, %f313, %f758;
	ld.global.nc.f32 	%f760, [%rd3+36];
	mov.f32 	%f761, 0f3F800000;
	sub.f32 	%f762, %f761, %f759;
	max.f32 	%f763, %f762, 0f2EDBE6FF;
	selp.f32 	%f764, %f763, 0f3F800000, %p87;
	lg2.approx.f32 	%f765, %f764;
	mul.f32 	%f766, %f765, 0f3F317218;
	fma.rn.f32 	%f767, %f760, %f766, %f349;
	mul.f32 	%f768, %f767, 0f3FB8AA3B;
	ex2.approx.f32 	%f769, %f768;
	sub.f32 	%f353, %f761, %f769;
	setp.leu.f32 	%p88, %f353, 0f322BCC77;
	@%p88 bra 	$L__BB0_223;
	cvt.f64.f32 	%fd111, %f289;
	mul.f64 	%fd112, %fd29, %fd111;
	cvt.f64.f32 	%fd113, %f353;
	fma.rn.f64 	%fd241, %fd112, %fd113, %fd241;
$L__BB0_223:
	add.s32 	%r211, %r211, 10;
	add.s32 	%r210, %r210, 1;
	setp.ne.s32 	%p89, %r210, 0;
	add.s32 	%r209, %r209, %r54;
	@%p89 bra 	$L__BB0_145;
$L__BB0_224:
	add.s32 	%r208, %r208, 32;
	setp.lt.s32 	%p90, %r208, %r7;
	@%p90 bra 	$L__BB0_142;
$L__BB0_225:
	setp.ne.s32 	%p179, %r6, 0;
	// begin inline asm
	mov.b64 {%r148,%r149}, %fd241;
	// end inline asm
	shfl.sync.down.b32	%r151|%p180, %r149, 16, 31, -1;
	shfl.sync.down.b32	%r150|%p181, %r148, 16, 31, -1;
	// begin inline asm
	mov.b64 %fd127, {%r150,%r151};
	// end inline asm
	add.f64 	%fd128, %fd241, %fd127;
	// begin inline asm
	mov.b64 {%r152,%r153}, %fd128;
	// end inline asm
	shfl.sync.down.b32	%r155|%p182, %r153, 8, 31, -1;
	shfl.sync.down.b32	%r154|%p183, %r152, 8, 31, -1;
	// begin inline asm
	mov.b64 %fd129, {%r154,%r155};
	// end inline asm
	add.f64 	%fd130, %fd128, %fd129;
	// begin inline asm
	mov.b64 {%r156,%r157}, %fd130;
	// end inline asm
	shfl.sync.down.b32	%r159|%p184, %r157, 4, 31, -1;
	shfl.sync.down.b32	%r158|%p185, %r156, 4, 31, -1;
	// begin inline asm
	mov.b64 %fd131, {%r158,%r159};
	// end inline asm
	add.f64 	%fd132, %fd130, %fd131;
	// begin inline asm
	mov.b64 {%r160,%r161}, %fd132;
	// end inline asm
	shfl.sync.down.b32	%r163|%p186, %r161, 2, 31, -1;
	shfl.sync.down.b32	%r162|%p187, %r160, 2, 31, -1;
	// begin inline asm
	mov.b64 %fd133, {%r162,%r163};
	// end inline asm
	add.f64 	%fd134, %fd132, %fd133;
	// begin inline asm
	mov.b64 {%r164,%r165}, %fd134;
	// end inline asm
	shfl.sync.down.b32	%r167|%p188, %r165, 1, 31, -1;
	shfl.sync.down.b32	%r166|%p189, %r164, 1, 31, -1;
	// begin inline asm
	mov.b64 %fd135, {%r166,%r167};
	// end inline asm
	add.f64 	%fd35, %fd134, %fd135;
	@%p179 bra 	$L__BB0_227;
	sub.f64 	%fd136, %fd92, %fd35;
	max.f64 	%fd137, %fd136, 0d0000000000000000;
	add.f64 	%fd237, %fd237, %fd137;
$L__BB0_227:
	add.s32 	%r201, %r201, 8;
	setp.lt.s32 	%p190, %r201, %r52;
	@%p190 bra 	$L__BB0_51;
$L__BB0_228:
	setp.ne.s32 	%p191, %r6, 0;
	@%p191 bra 	$L__BB0_230;
	shr.u32 	%r168, %r4, 2;
	and.b32  	%r169, %r168, 248;
	mov.u32 	%r170, _ZZ24mega_fused_vasil_fluxnetE14smem_warp_sums;
	add.s32 	%r171, %r170, %r169;
	st.shared.f64 	[%r171], %fd237;
$L__BB0_230:
	setp.ne.s32 	%p192, %r4, 0;
	barrier.sync 	0;
	@%p192 bra 	$L__BB0_234;
	ld.shared.f64 	%fd138, [_ZZ24mega_fused_vasil_fluxnetE14smem_warp_sums];
	add.f64 	%fd139, %fd138, 0d0000000000000000;
	ld.shared.f64 	%fd140, [_ZZ24mega_fused_vasil_fluxnetE14smem_warp_sums+8];
	add.f64 	%fd141, %fd139, %fd140;
	ld.shared.f64 	%fd142, [_ZZ24mega_fused_vasil_fluxnetE14smem_warp_sums+16];
	add.f64 	%fd143, %fd141, %fd142;
	ld.shared.f64 	%fd144, [_ZZ24mega_fused_vasil_fluxnetE14smem_warp_sums+24];
	add.f64 	%fd145, %fd143, %fd144;
	ld.shared.f64 	%fd146, [_ZZ24mega_fused_vasil_fluxnetE14smem_warp_sums+32];
	add.f64 	%fd147, %fd145, %fd146;
	ld.shared.f64 	%fd148, [_ZZ24mega_fused_vasil_fluxnetE14smem_warp_sums+40];
	add.f64 	%fd149, %fd147, %fd148;
	ld.shared.f64 	%fd150, [_ZZ24mega_fused_vasil_fluxnetE14smem_warp_sums+48];
	add.f64 	%fd151, %fd149, %fd150;
	ld.shared.f64 	%fd152, [_ZZ24mega_fused_vasil_fluxnetE14smem_warp_sums+56];
	add.f64 	%fd257, %fd151, %fd152;
	setp.gtu.f64 	%p193, %fd257, 0d0000000000000000;
	@%p193 bra 	$L__BB0_233;
	add.u64 	%rd95, %SP, 0;
	add.u64 	%rd96, %SPL, 0;
	st.local.u32 	[%rd96], %r200;
	st.local.f64 	[%rd96+8], %fd257;
	mov.u64 	%rd97, $str;
	cvta.global.u64 	%rd98, %rd97;
	{ // callseq 0, 0
	.param .b64 param0;
	st.param.b64 	[param0], %rd98;
	.param .b64 param1;
	st.param.b64 	[param1], %rd95;
	.param .b32 retval0;
	call.uni (retval0), 
	vprintf, 
	(
	param0, 
	param1
	);
	ld.param.b32 	%r172, [retval0];
	} // callseq 0
	mov.f64 	%fd257, 0d3FB999999999999A;
$L__BB0_233:
	shl.b32 	%r174, %r200, 3;
	mov.u32 	%r175, _ZZ24mega_fused_vasil_fluxnetE14smem_sum_sx_pk;
	add.s32 	%r176, %r175, %r174;
	st.shared.f64 	[%r176], %fd257;
$L__BB0_234:
	barrier.sync 	0;
	add.s32 	%r200, %r200, 1;
	setp.eq.s32 	%p194, %r200, 75;
	@%p194 bra 	$L__BB0_235;
	bra.uni 	$L__BB0_50;
$L__BB0_235:
	setp.lt.u32 	%p195, %r4, 75;
	mov.f64 	%fd258, 0d0000000000000000;
	@%p195 bra 	$L__BB0_236;
	bra.uni 	$L__BB0_237;
$L__BB0_236:
	shl.b32 	%r177, %r4, 3;
	mov.u32 	%r178, _ZZ24mega_fused_vasil_fluxnetE15smem_immunity_y;
	add.s32 	%r179, %r178, %r177;
	ld.shared.f64 	%fd155, [%r179];
	sub.f64 	%fd156, %fd92, %fd155;
	max.f64 	%fd157, %fd156, 0d0000000000000000;
	add.f64 	%fd258, %fd157, 0d0000000000000000;
$L__BB0_237:
	shl.b32 	%r180, %r4, 3;
	mov.u32 	%r181, _ZZ24mega_fused_vasil_fluxnetE17smem_Sy_reduction;
	add.s32 	%r41, %r181, %r180;
	st.shared.f64 	[%r41], %fd258;
	barrier.sync 	0;
	setp.gt.u32 	%p196, %r4, 127;
	@%p196 bra 	$L__BB0_239;
	ld.shared.f64 	%fd158, [%r41+1024];
	ld.shared.f64 	%fd159, [%r41];
	add.f64 	%fd160, %fd158, %fd159;
	st.shared.f64 	[%r41], %fd160;
$L__BB0_239:
	barrier.sync 	0;
	setp.gt.u32 	%p197, %r4, 63;
	@%p197 bra 	$L__BB0_241;
	ld.shared.f64 	%fd161, [%r41+512];
	ld.shared.f64 	%fd162, [%r41];
	add.f64 	%fd163, %fd161, %fd162;
	st.shared.f64 	[%r41], %fd163;
$L__BB0_241:
	barrier.sync 	0;
	setp.gt.u32 	%p198, %r4, 31;
	@%p198 bra 	$L__BB0_243;
	ld.shared.f64 	%fd164, [%r41+256];
	ld.shared.f64 	%fd165, [%r41];
	add.f64 	%fd166, %fd164, %fd165;
	st.shared.f64 	[%r41], %fd166;
$L__BB0_243:
	barrier.sync 	0;
	setp.gt.u32 	%p199, %r4, 15;
	@%p199 bra 	$L__BB0_245;
	ld.shared.f64 	%fd167, [%r41+128];
	ld.shared.f64 	%fd168, [%r41];
	add.f64 	%fd169, %fd167, %fd168;
	st.shared.f64 	[%r41], %fd169;
$L__BB0_245:
	barrier.sync 	0;
	setp.gt.u32 	%p200, %r4, 7;
	@%p200 bra 	$L__BB0_247;
	ld.shared.f64 	%fd170, [%r41+64];
	ld.shared.f64 	%fd171, [%r41];
	add.f64 	%fd172, %fd170, %fd171;
	st.shared.f64 	[%r41], %fd172;
$L__BB0_247:
	barrier.sync 	0;
	setp.gt.u32 	%p201, %r4, 3;
	@%p201 bra 	$L__BB0_249;
	ld.shared.f64 	%fd173, [%r41+32];
	ld.shared.f64 	%fd174, [%r41];
	add.f64 	%fd175, %fd173, %fd174;
	st.shared.f64 	[%r41], %fd175;
$L__BB0_249:
	barrier.sync 	0;
	setp.gt.u32 	%p202, %r4, 1;
	@%p202 bra 	$L__BB0_251;
	ld.shared.f64 	%fd176, [%r41+16];
	ld.shared.f64 	%fd177, [%r41];
	add.f64 	%fd178, %fd176, %fd177;
	st.shared.f64 	[%r41], %fd178;
$L__BB0_251:
	setp.ne.s32 	%p203, %r4, 0;
	barrier.sync 	0;
	@%p203 bra 	$L__BB0_253;
	ld.shared.f64 	%fd179, [_ZZ24mega_fused_vasil_fluxnetE17smem_Sy_reduction+8];
	ld.shared.f64 	%fd180, [%r41];
	add.f64 	%fd181, %fd179, %fd180;
	st.shared.f64 	[%r41], %fd181;
$L__BB0_253:
	setp.ne.s32 	%p204, %r4, 0;
	barrier.sync 	0;
	barrier.sync 	0;
	barrier.sync 	0;
	@%p204 bra 	$L__BB0_286;
	ld.param.u32 	%r196, [mega_fused_vasil_fluxnet_param_17];
	setp.eq.s32 	%p205, %r196, 0;
	@%p205 bra 	$L__BB0_266;
	ld.param.u64 	%rd116, [mega_fused_vasil_fluxnet_param_16];
	mul.lo.s32 	%r184, %r3, 75;
	mul.wide.u32 	%rd99, %r184, 8;
	cvta.to.global.u64 	%rd100, %rd116;
	add.s64 	%rd101, %rd99, %rd100;
	add.s64 	%rd117, %rd101, 16;
	mov.u32 	%r185, _ZZ24mega_fused_vasil_fluxnetE15smem_immunity_y;
	add.s32 	%r214, %r185, 16;
	mov.f64 	%fd261, 0d41CDCD6500000000;
	mov.f64 	%fd262, 0dC1CDCD6500000000;
	mov.b32 	%r215, 0;
$L__BB0_256:
	ld.global.nc.f64 	%fd68, [%rd117+-16];
	setp.leu.f64 	%p206, %fd68, 0d408F400000000000;
	@%p206 bra 	$L__BB0_258;
	ld.shared.f64 	%fd184, [%r214+-16];
	sub.f64 	%fd185, %fd92, %fd184;
	max.f64 	%fd186, %fd185, 0d0000000000000000;
	div.rn.f64 	%fd187, %fd186, 0d404E000000000000;
	sub.f64 	%fd188, %fd187, %fd68;
	div.rn.f64 	%fd189, %fd188, %fd68;
	min.f64 	%fd261, %fd261, %fd189;
	max.f64 	%fd262, %fd262, %fd189;
$L__BB0_258:
	ld.global.nc.f64 	%fd73, [%rd117+-8];
	setp.leu.f64 	%p207, %fd73, 0d408F400000000000;
	@%p207 bra 	$L__BB0_260;
	ld.shared.f64 	%fd190, [%r214+-8];
	sub.f64 	%fd191, %fd92, %fd190;
	max.f64 	%fd192, %fd191, 0d0000000000000000;
	div.rn.f64 	%fd193, %fd192, 0d404E000000000000;
	sub.f64 	%fd194, %fd193, %fd73;
	div.rn.f64 	%fd195, %fd194, %fd73;
	min.f64 	%fd261, %fd261, %fd195;
	max.f64 	%fd262, %fd262, %fd195;
$L__BB0_260:
	ld.global.nc.f64 	%fd78, [%rd117];
	setp.leu.f64 	%p208, %fd78, 0d408F400000000000;
	@%p208 bra 	$L__BB0_262;
	ld.shared.f64 	%fd196, [%r214];
	sub.f64 	%fd197, %fd92, %fd196;
	max.f64 	%fd198, %fd197, 0d0000000000000000;
	div.rn.f64 	%fd199, %fd198, 0d404E000000000000;
	sub.f64 	%fd200, %fd199, %fd78;
	div.rn.f64 	%fd201, %fd200, %fd78;
	min.f64 	%fd261, %fd261, %fd201;
	max.f64 	%fd262, %fd262, %fd201;
$L__BB0_262:
	setp.eq.s32 	%p209, %r215, 72;
	@%p209 bra 	$L__BB0_277;
	ld.global.nc.f64 	%fd83, [%rd117+8];
	setp.leu.f64 	%p210, %fd83, 0d408F400000000000;
	@%p210 bra 	$L__BB0_265;
	ld.shared.f64 	%fd202, [%r214+8];
	sub.f64 	%fd203, %fd92, %fd202;
	max.f64 	%fd204, %fd203, 0d0000000000000000;
	div.rn.f64 	%fd205, %fd204, 0d404E000000000000;
	sub.f64 	%fd206, %fd205, %fd83;
	div.rn.f64 	%fd207, %fd206, %fd83;
	min.f64 	%fd261, %fd261, %fd207;
	max.f64 	%fd262, %fd262, %fd207;
$L__BB0_265:
	add.s32 	%r215, %r215, 4;
	add.s32 	%r214, %r214, 32;
	add.s64 	%rd117, %rd117, 32;
	bra.uni 	$L__BB0_256;
$L__BB0_266:
	mov.u32 	%r188, _ZZ24mega_fused_vasil_fluxnetE14smem_sum_sx_pk;
	add.s32 	%r212, %r188, 16;
	mov.f64 	%fd261, 0d41CDCD6500000000;
	mov.f64 	%fd262, 0dC1CDCD6500000000;
	mov.b32 	%r213, 16;
	mov.u32 	%r189, _ZZ24mega_fused_vasil_fluxnetE15smem_immunity_y;
$L__BB0_267:
	add.s32 	%r44, %r189, %r213;
	ld.shared.f64 	%fd45, [%r212+-16];
	setp.leu.f64 	%p211, %fd45, 0d408F400000000000;
	@%p211 bra 	$L__BB0_269;
	ld.shared.f64 	%fd210, [%r44+-16];
	sub.f64 	%fd211, %fd92, %fd210;
	max.f64 	%fd212, %fd211, 0d0000000000000000;
	sub.f64 	%fd213, %fd212, %fd45;
	div.rn.f64 	%fd214, %fd213, %fd45;
	min.f64 	%fd261, %fd261, %fd214;
	max.f64 	%fd262, %fd262, %fd214;
$L__BB0_269:
	ld.shared.f64 	%fd50, [%r212+-8];
	setp.leu.f64 	%p212, %fd50, 0d408F400000000000;
	@%p212 bra 	$L__BB0_271;
	ld.shared.f64 	%fd215, [%r44+-8];
	sub.f64 	%fd216, %fd92, %fd215;
	max.f64 	%fd217, %fd216, 0d0000000000000000;
	sub.f64 	%fd218, %fd217, %fd50;
	div.rn.f64 	%fd219, %fd218, %fd50;
	min.f64 	%fd261, %fd261, %fd219;
	max.f64 	%fd262, %fd262, %fd219;
$L__BB0_271:
	ld.shared.f64 	%fd55, [%r212];
	setp.leu.f64 	%p213, %fd55, 0d408F400000000000;
	@%p213 bra 	$L__BB0_273;
	ld.shared.f64 	%fd220, [%r44];
	sub.f64 	%fd221, %fd92, %fd220;
	max.f64 	%fd222, %fd221, 0d0000000000000000;
	sub.f64 	%fd223, %fd222, %fd55;
	div.rn.f64 	%fd224, %fd223, %fd55;
	min.f64 	%fd261, %fd261, %fd224;
	max.f64 	%fd262, %fd262, %fd224;
$L__BB0_273:
	setp.eq.s32 	%p214, %r213, 592;
	@%p214 bra 	$L__BB0_277;
	ld.shared.f64 	%fd60, [%r44+8];
	ld.shared.f64 	%fd61, [%r212+8];
	setp.leu.f64 	%p215, %fd61, 0d408F400000000000;
	@%p215 bra 	$L__BB0_276;
	sub.f64 	%fd225, %fd92, %fd60;
	max.f64 	%fd226, %fd225, 0d0000000000000000;
	sub.f64 	%fd227, %fd226, %fd61;
	div.rn.f64 	%fd228, %fd227, %fd61;
	min.f64 	%fd261, %fd261, %fd228;
	max.f64 	%fd262, %fd262, %fd228;
$L__BB0_276:
	add.s32 	%r213, %r213, 32;
	add.s32 	%r212, %r212, 32;
	bra.uni 	$L__BB0_267;
$L__BB0_277:
	ld.param.f32 	%f1390, [mega_fused_vasil_fluxnet_param_9];
	ld.param.f32 	%f1389, [mega_fused_vasil_fluxnet_param_8];
	ld.param.f32 	%f1388, [mega_fused_vasil_fluxnet_param_7];
	cvt.f64.f32 	%fd229, %f1390;
	cvt.f64.f32 	%fd230, %f1388;
	add.f64 	%fd90, %fd230, %fd229;
	cvt.f64.f32 	%fd231, %f1389;
	add.f64 	%fd91, %fd231, %fd229;
	setp.gt.f64 	%p216, %fd261, %fd90;
	setp.lt.f64 	%p217, %fd262, %fd91;
	selp.s16 	%rs10, -1, 0, %p217;
	selp.b16 	%rs4, 1, %rs10, %p216;
	setp.eq.s16 	%p218, %rs4, 0;
	@%p218 bra 	$L__BB0_286;
	ld.param.u64 	%rd111, [mega_fused_vasil_fluxnet_param_11];
	cvta.to.global.u64 	%rd102, %rd111;
	atom.global.add.u32 	%r190, [%rd102], 1;
	and.b16  	%rs11, %rs4, 255;
	setp.ne.s16 	%p219, %rs11, %rs1;
	@%p219 bra 	$L__BB0_280;
	ld.param.u64 	%rd110, [mega_fused_vasil_fluxnet_param_10];
	cvta.to.global.u64 	%rd103, %rd110;
	atom.global.add.u32 	%r191, [%rd103], 1;
$L__BB0_280:
	setp.leu.f64 	%p220, %fd261, %fd90;
	@%p220 bra 	$L__BB0_283;
	ld.param.u64 	%rd113, [mega_fused_vasil_fluxnet_param_13];
	cvta.to.global.u64 	%rd106, %rd113;
	atom.global.add.u32 	%r194, [%rd106], 1;
	setp.ne.s16 	%p223, %rs1, 1;
	@%p223 bra 	$L__BB0_286;
	ld.param.u64 	%rd112, [mega_fused_vasil_fluxnet_param_12];
	cvta.to.global.u64 	%rd107, %rd112;
	atom.global.add.u32 	%r195, [%rd107], 1;
	bra.uni 	$L__BB0_286;
$L__BB0_283:
	setp.geu.f64 	%p221, %fd262, %fd91;
	@%p221 bra 	$L__BB0_286;
	ld.param.u64 	%rd115, [mega_fused_vasil_fluxnet_param_15];
	cvta.to.global.u64 	%rd104, %rd115;
	atom.global.add.u32 	%r192, [%rd104], 1;
	setp.ne.s16 	%p222, %rs1, 255;
	@%p222 bra 	$L__BB0_286;
	ld.param.u64 	%rd114, [mega_fused_vasil_fluxnet_param_14];
	cvta.to.global.u64 	%rd105, %rd114;
	atom.global.add.u32 	%r193, [%rd105], 1;
$L__BB0_286:
	ret;

}
	// .globl	reset_counters
.visible .entry reset_counters(
	.param .u64 .ptr .align 1 reset_counters_param_0,
	.param .u64 .ptr .align 1 reset_counters_param_1
)
{
	.reg .pred 	%p<2>;
	.reg .b32 	%r<5>;
	.reg .b64 	%rd<5>;

	ld.param.u64 	%rd1, [reset_counters_param_0];
	ld.param.u64 	%rd2, [reset_counters_param_1];
	mov.u32 	%r1, %tid.x;
	mov.u32 	%r2, %ctaid.x;
	or.b32  	%r3, %r1, %r2;
	setp.ne.s32 	%p1, %r3, 0;
	@%p1 bra 	$L__BB1_2;
	cvta.to.global.u64 	%rd3, %rd1;
	cvta.to.global.u64 	%rd4, %rd2;
	mov.b32 	%r4, 0;
	st.global.u32 	[%rd3], %r4;
	st.global.u32 	[%rd4], %r4;
$L__BB1_2:
	ret;

}
	// .globl	get_accuracy
.visible .entry get_accuracy(
	.param .u64 .ptr .align 1 get_accuracy_param_0,
	.param .u64 .ptr .align 1 get_accuracy_param_1,
	.param .u64 .ptr .align 1 get_accuracy_param_2
)
{
	.reg .pred 	%p<3>;
	.reg .b32 	%r<6>;
	.reg .b32 	%f<7>;
	.reg .b64 	%rd<7>;

	ld.param.u64 	%rd1, [get_accuracy_param_0];
	ld.param.u64 	%rd2, [get_accuracy_param_1];
	ld.param.u64 	%rd3, [get_accuracy_param_2];
	mov.u32 	%r2, %tid.x;
	mov.u32 	%r3, %ctaid.x;
	or.b32  	%r4, %r2, %r3;
	setp.ne.s32 	%p1, %r4, 0;
	@%p1 bra 	$L__BB2_4;
	cvta.to.global.u64 	%rd4, %rd2;
	ld.global.u32 	%r1, [%rd4];
	setp.eq.s32 	%p2, %r1, 0;
	mov.f32 	%f6, 0f00000000;
	@%p2 bra 	$L__BB2_3;
	cvta.to.global.u64 	%rd5, %rd1;
	ld.global.u32 	%r5, [%rd5];
	cvt.rn.f32.u32 	%f4, %r5;
	cvt.rn.f32.u32 	%f5, %r1;
	div.rn.f32 	%f6, %f4, %f5;
$L__BB2_3:
	cvta.to.global.u64 	%rd6, %rd3;
	st.global.f32 	[%rd6], %f6;
$L__BB2_4:
	ret;

}


// ===== COMPILED SASS (sm_100) =====

	.target	sm_100

	.elftype	@"ET_EXEC"


//--------------------- .note.nv.tkinfo           --------------------------
	.section	.note.nv.tkinfo,"",@"SHT_NOTE"
	.sectionflags	@"SHF_NOTE_NV_TKINFO"
	.tkinfo
        /*0018*/ 	.word	0x00000002
        /*0030*/ 	.string	""
        /*0030*/ 	.string	"ptxas"
        /*0030*/ 	.string	"Cuda compilation tools, release 13.0, V13.0.88"
        /*0030*/ 	.string	"Build cuda_13.0.r13.0/compiler.36424714_0"
        /*0030*/ 	.string	"-arch sm_100 -m 64 "



//--------------------- .note.nv.cuinfo           --------------------------
	.section	.note.nv.cuinfo,"",@"SHT_NOTE"
	.sectionflags	@"SHF_NOTE_NV_CUINFO"
        /*0018*/ 	.short	0x0002
        /*001a*/ 	.short	0x0064
        /*001c*/ 	.short	0x0082
	.zero		2


//--------------------- .nv.info                  --------------------------
	.section	.nv.info,"",@"SHT_CUDA_INFO"
	.align	4


	//----- nvinfo : EIATTR_REGCOUNT
	.align		4
        /*0000*/ 	.byte	0x04, 0x2f
        /*0002*/ 	.short	(.L_6 - .L_5)
	.align		4
.L_5:
        /*0004*/ 	.word	index@(mega_fused_vasil_fluxnet)
        /*0008*/ 	.word	0x00000047


	//----- nvinfo : EIATTR_FRAME_SIZE
	.align		4
.L_6:
        /*000c*/ 	.byte	0x04, 0x11
        /*000e*/ 	.short	(.L_8 - .L_7)
	.align		4
.L_7:
        /*0010*/ 	.word	index@($__internal_3_$__cuda_sm3x_div_rn_noftz_f32_slowpath)
        /*0014*/ 	.word	0x00000010


	//----- nvinfo : EIATTR_FRAME_SIZE
	.align		4
.L_8:
        /*0018*/ 	.byte	0x04, 0x11
        /*001a*/ 	.short	(.L_10 - .L_9)
	.align		4
.L_9:
        /*001c*/ 	.word	index@($__internal_2_$__cuda_sm20_rcp_rn_f32_slowpath)
        /*0020*/ 	.word	0x00000010


	//----- nvinfo : EIATTR_FRAME_SIZE
	.align		4
.L_10:
        /*0024*/ 	.byte	0x04, 0x11
        /*0026*/ 	.short	(.L_12 - .L_11)
	.align		4
.L_11:
        /*0028*/ 	.word	index@($__internal_1_$__cuda_sm20_div_rn_f64_full)
        /*002c*/ 	.word	0x00000010


	//----- nvinfo : EIATTR_FRAME_SIZE
	.align		4
.L_12:
        /*0030*/ 	.byte	0x04, 0x11
        /*0032*/ 	.short	(.L_14 - .L_13)
	.align		4
.L_13:
        /*0034*/ 	.word	index@(mega_fused_vasil_fluxnet)
        /*0038*/ 	.word	0x00000010


	//----- nvinfo : EIATTR_REGCOUNT
	.align		4
.L_14:
        /*003c*/ 	.byte	0x04, 0x2f
        /*003e*/ 	.short	(.L_16 - .L_15)
	.align		4
.L_15:
        /*0040*/ 	.word	index@(reset_counters)
        /*0044*/ 	.word	0x00000008


	//----- nvinfo : EIATTR_FRAME_SIZE
	.align		4
.L_16:
        /*0048*/ 	.byte	0x04, 0x11
        /*004a*/ 	.short	(.L_18 - .L_17)
	.align		4
.L_17:
        /*004c*/ 	.word	index@(reset_counters)
        /*0050*/ 	.word	0x00000000


	//----- nvinfo : EIATTR_REGCOUNT
	.align		4
.L_18:
        /*0054*/ 	.byte	0x04, 0x2f
        /*0056*/ 	.short	(.L_20 - .L_19)
	.align		4
.L_19:
        /*0058*/ 	.word	index@(get_accuracy)
        /*005c*/ 	.word	0x0000000e


	//----- nvinfo : EIATTR_FRAME_SIZE
	.align		4
.L_20:
        /*0060*/ 	.byte	0x04, 0x11
        /*0062*/ 	.short	(.L_22 - .L_21)
	.align		4
.L_21:
        /*0064*/ 	.word	index@($__internal_0_$__cuda_sm3x_div_rn_noftz_f32_slowpath)
        /*0068*/ 	.word	0x00000000


	//----- nvinfo : EIATTR_FRAME_SIZE
	.align		4
.L_22:
        /*006c*/ 	.byte	0x04, 0x11
        /*006e*/ 	.short	(.L_24 - .L_23)
	.align		4
.L_23:
        /*0070*/ 	.word	index@(get_accuracy)
        /*0074*/ 	.word	0x00000000


	//----- nvinfo : EIATTR_MIN_STACK_SIZE
	.align		4
.L_24:
        /*0078*/ 	.byte	0x04, 0x12
        /*007a*/ 	.short	(.L_26 - .L_25)
	.align		4
.L_25:
        /*007c*/ 	.word	index@(get_accuracy)
        /*0080*/ 	.word	0x00000000


	//----- nvinfo : EIATTR_MIN_STACK_SIZE
	.align		4
.L_26:
        /*0084*/ 	.byte	0x04, 0x12
        /*0086*/ 	.short	(.L_28 - .L_27)
	.align		4
.L_27:
        /*0088*/ 	.word	index@(reset_counters)
        /*008c*/ 	.word	0x00000000


	//----- nvinfo : EIATTR_MIN_STACK_SIZE
	.align		4
.L_28:
        /*0090*/ 	.byte	0x04, 0x12
        /*0092*/ 	.short	(.L_30 - .L_29)
	.align		4
.L_29:
        /*0094*/ 	.word	index@(mega_fused_vasil_fluxnet)
        /*0098*/ 	.word	0x00000010
.L_30:


//--------------------- .nv.compat                --------------------------
	.section	.nv.compat,"",@"SHT_CUDA_COMPAT_INFO"
	.align	4
        /*0000*/ 	.byte	0x02, 0x09, 0x00, 0x00, 0x02, 0x02, 0x01, 0x00, 0x02, 0x05, 0x05, 0x00, 0x03, 0x07, 0x01, 0x01
        /*0010*/ 	.byte	0x02, 0x03, 0x00, 0x00, 0x02, 0x06, 0x01, 0x00, 0x04, 0x0b, 0x08, 0x00, 0x01, 0x00, 0x00, 0x00
        /*0020*/ 	.byte	0x00, 0x00, 0x00, 0x00


//--------------------- .nv.info.get_accuracy     --------------------------
	.section	.nv.info.get_accuracy,"",@"SHT_CUDA_INFO"
	.sectionflags	@""
	.align	4


	//----- nvinfo : EIATTR_CUDA_API_VERSION
	.align		4
        /*0000*/ 	.byte	0x04, 0x37
        /*0002*/ 	.short	(.L_32 - .L_31)
.L_31:
        /*0004*/ 	.word	0x00000082


	//----- nvinfo : EIATTR_KPARAM_INFO
	.align		4
.L_32:
        /*0008*/ 	.byte	0x04, 0x17
        /*000a*/ 	.short	(.L_34 - .L_33)
.L_33:
        /*000c*/ 	.word	0x00000000
        /*0010*/ 	.short	0x0002
        /*0012*/ 	.short	0x0010
        /*0014*/ 	.byte	0x00, 0xf5, 0x21, 0x00


	//----- nvinfo : EIATTR_KPARAM_INFO
	.align		4
.L_34:
        /*0018*/ 	.byte	0x04, 0x17
        /*001a*/ 	.short	(.L_36 - .L_35)
.L_35:
        /*001c*/ 	.word	0x00000000
        /*0020*/ 	.short	0x0001
        /*0022*/ 	.short	0x0008
        /*0024*/ 	.byte	0x00, 0xf5, 0x21, 0x00


	//----- nvinfo : EIATTR_KPARAM_INFO
	.align		4
.L_36:
        /*0028*/ 	.byte	0x04, 0x17
        /*002a*/ 	.short	(.L_38 - .L_37)
.L_37:
        /*002c*/ 	.word	0x00000000
        /*0030*/ 	.short	0x0000
        /*0032*/ 	.short	0x0000
        /*0034*/ 	.byte	0x00, 0xf5, 0x21, 0x00


	//----- nvinfo : EIATTR_SPARSE_MMA_MASK
	.align		4
.L_38:
        /*0038*/ 	.byte	0x03, 0x50
        /*003a*/ 	.short	0x0000


	//----- nvinfo : EIATTR_MAXREG_COUNT
	.align		4
        /*003c*/ 	.byte	0x03, 0x1b
        /*003e*/ 	.short	0x00ff


	//----- nvinfo : EIATTR_MERCURY_ISA_VERSION
	.align		4
        /*0040*/ 	.byte	0x03, 0x5f
        /*0042*/ 	.short	0x0101


	//----- nvinfo : EIATTR_VRC_CTA_INIT_COUNT
	.align		4
        /*0044*/ 	.byte	0x02, 0x4a
	.zero		1
	.zero		1


	//----- nvinfo : EIATTR_EXIT_INSTR_OFFSETS
	.align		4
        /*0048*/ 	.byte	0x04, 0x1c
        /*004a*/ 	.short	(.L_40 - .L_39)


	//   ....[0]....
.L_39:
        /*004c*/ 	.word	0x00000040


	//   ....[1]....
        /*0050*/ 	.word	0x000001b0


	//----- nvinfo : EIATTR_CRS_STACK_SIZE
	.align		4
.L_40:
        /*0054*/ 	.byte	0x04, 0x1e
        /*0056*/ 	.short	(.L_42 - .L_41)
.L_41:
        /*0058*/ 	.word	0x00000000


	//----- nvinfo : EIATTR_CBANK_PARAM_SIZE
	.align		4
.L_42:
        /*005c*/ 	.byte	0x03, 0x19
        /*005e*/ 	.short	0x0018


	//----- nvinfo : EIATTR_PARAM_CBANK
	.align		4
        /*0060*/ 	.byte	0x04, 0x0a
        /*0062*/ 	.short	(.L_44 - .L_43)
	.align		4
.L_43:
        /*0064*/ 	.word	index@(.nv.constant0.get_accuracy)
        /*0068*/ 	.short	0x0380
        /*006a*/ 	.short	0x0018


	//----- nvinfo : EIATTR_SW_WAR
	.align		4
.L_44:
        /*006c*/ 	.byte	0x04, 0x36
        /*006e*/ 	.short	(.L_46 - .L_45)
.L_45:
        /*0070*/ 	.word	0x00000008
.L_46:


//--------------------- .nv.info.reset_counters   --------------------------
	.section	.nv.info.reset_counters,"",@"SHT_CUDA_INFO"
	.sectionflags	@""
	.align	4


	//----- nvinfo : EIATTR_CUDA_API_VERSION
	.align		4
        /*0000*/ 	.byte	0x04, 0x37
        /*0002*/ 	.short	(.L_48 - .L_47)
.L_47:
        /*0004*/ 	.word	0x00000082


	//----- nvinfo : EIATTR_KPARAM_INFO
	.align		4
.L_48:
        /*0008*/ 	.byte	0x04, 0x17
        /*000a*/ 	.short	(.L_50 - .L_49)
.L_49:
        /*000c*/ 	.word	0x00000000
        /*0010*/ 	.short	0x0001
        /*0012*/ 	.short	0x0008
        /*0014*/ 	.byte	0x00, 0xf5, 0x21, 0x00


	//----- nvinfo : EIATTR_KPARAM_INFO
	.align		4
.L_50:
        /*0018*/ 	.byte	0x04, 0x17
        /*001a*/ 	.short	(.L_52 - .L_51)
.L_51:
        /*001c*/ 	.word	0x00000000
        /*0020*/ 	.short	0x0000
        /*0022*/ 	.short	0x0000
        /*0024*/ 	.byte	0x00, 0xf5, 0x21, 0x00


	//----- nvinfo : EIATTR_SPARSE_MMA_MASK
	.align		4
.L_52:
        /*0028*/ 	.byte	0x03, 0x50
        /*002a*/ 	.short	0x0000


	//----- nvinfo : EIATTR_MAXREG_COUNT
	.align		4
        /*002c*/ 	.byte	0x03, 0x1b
        /*002e*/ 	.short	0x00ff


	//----- nvinfo : EIATTR_MERCURY_ISA_VERSION
	.align		4
        /*0030*/ 	.byte	0x03, 0x5f
        /*0032*/ 	.short	0x0101


	//----- nvinfo : EIATTR_VRC_CTA_INIT_COUNT
	.align		4
        /*0034*/ 	.byte	0x02, 0x4a
	.zero		1
	.zero		1


	//----- nvinfo : EIATTR_EXIT_INSTR_OFFSETS
	.align		4
        /*0038*/ 	.byte	0x04, 0x1c
        /*003a*/ 	.short	(.L_54 - .L_53)


	//   ....[0]....
.L_53:
        /*003c*/ 	.word	0x00000040


	//   ....[1]....
        /*0040*/ 	.word	0x000000a0


	//----- nvinfo : EIATTR_CBANK_PARAM_SIZE
	.align		4
.L_54:
        /*0044*/ 	.byte	0x03, 0x19
        /*0046*/ 	.short	0x0010


	//----- nvinfo : EIATTR_PARAM_CBANK
	.align		4
        /*0048*/ 	.byte	0x04, 0x0a
        /*004a*/ 	.short	(.L_56 - .L_55)
	.align		4
.L_55:
        /*004c*/ 	.word	index@(.nv.constant0.reset_counters)
        /*0050*/ 	.short	0x0380
        /*0052*/ 	.short	0x0010


	//----- nvinfo : EIATTR_SW_WAR
	.align		4
.L_56:
        /*0054*/ 	.byte	0x04, 0x36
        /*0056*/ 	.short	(.L_58 - .L_57)
.L_57:
        /*0058*/ 	.word	0x00000008
.L_58:


//--------------------- .nv.info.mega_fused_vasil_fluxnet --------------------------
	.section	.nv.info.mega_fused_vasil_fluxnet,"",@"SHT_CUDA_INFO"
	.sectionflags	@""
	.align	4


	//----- nvinfo : EIATTR_CUDA_API_VERSION
	.align		4
        /*0000*/ 	.byte	0x04, 0x37
        /*0002*/ 	.short	(.L_60 - .L_59)
.L_59:
        /*0004*/ 	.word	0x00000082


	//----- nvinfo : EIATTR_KPARAM_INFO
	.align		4
.L_60:
        /*0008*/ 	.byte	0x04, 0x17
        /*000a*/ 	.short	(.L_62 - .L_61)
.L_61:
        /*000c*/ 	.word	0x00000000
        /*0010*/ 	.short	0x0016
        /*0012*/ 	.short	0x009c
        /*0014*/ 	.byte	0x00, 0xf0, 0x11, 0x00


	//----- nvinfo : EIATTR_KPARAM_INFO
	.align		4
.L_62:
        /*0018*/ 	.byte	0x04, 0x17
        /*001a*/ 	.short	(.L_64 - .L_63)
.L_63:
        /*001c*/ 	.word	0x00000000
        /*0020*/ 	.short	0x0015
        /*0022*/ 	.short	0x0098
        /*0024*/ 	.byte	0x00, 0xf0, 0x11, 0x00


	//----- nvinfo : EIATTR_KPARAM_INFO
	.align		4
.L_64:
        /*0028*/ 	.byte	0x04, 0x17
        /*002a*/ 	.short	(.L_66 - .L_65)
.L_65:
        /*002c*/ 	.word	0x00000000
        /*0030*/ 	.short	0x0014
        /*0032*/ 	.short	0x0094
        /*0034*/ 	.byte	0x00, 0xf0, 0x11, 0x00


	//----- nvinfo : EIATTR_KPARAM_INFO
	.align		4
.L_66:
        /*0038*/ 	.byte	0x04, 0x17
        /*003a*/ 	.short	(.L_68 - .L_67)
.L_67:
        /*003c*/ 	.word	0x00000000
        /*0040*/ 	.short	0x0013
        /*0042*/ 	.short	0x0090
        /*0044*/ 	.byte	0x00, 0xf0, 0x11, 0x00


	//----- nvinfo : EIATTR_KPARAM_INFO
	.align		4
.L_68:
        /*0048*/ 	.byte	0x04, 0x17
        /*004a*/ 	.short	(.L_70 - .L_69)
.L_69:
        /*004c*/ 	.word	0x00000000
        /*0050*/ 	.short	0x0012
        /*0052*/ 	.short	0x0088
        /*0054*/ 	.byte	0x00, 0xf0, 0x21, 0x00


	//----- nvinfo : EIATTR_KPARAM_INFO
	.align		4
.L_70:
        /*0058*/ 	.byte	0x04, 0x17
        /*005a*/ 	.short	(.L_72 - .L_71)
.L_71:
        /*005c*/ 	.word	0x00000000
        /*0060*/ 	.short	0x0011
        /*0062*/ 	.short	0x0080
        /*0064*/ 	.byte	0x00, 0xf0, 0x11, 0x00


	//----- nvinfo : EIATTR_KPARAM_INFO
	.align		4
.L_72:
        /*0068*/ 	.byte	0x04, 0x17
        /*006a*/ 	.short	(.L_74 - .L_73)
.L_73:
        /*006c*/ 	.word	0x00000000
        /*0070*/ 	.short	0x0010
        /*0072*/ 	.short	0x0078
        /*0074*/ 	.byte	0x00, 0xf5, 0x21, 0x00


	//----- nvinfo : EIATTR_KPARAM_INFO
	.align		4
.L_74:
        /*0078*/ 	.byte	0x04, 0x17
        /*007a*/ 	.short	(.L_76 - .L_75)
.L_75:
        /*007c*/ 	.word	0x00000000
        /*0080*/ 	.short	0x000f
        /*0082*/ 	.short	0x0070
        /*0084*/ 	.byte	0x00, 0xf5, 0x21, 0x00


	//----- nvinfo : EIATTR_KPARAM_INFO
	.align		4
.L_76:
        /*0088*/ 	.byte	0x04, 0x17
        /*008a*/ 	.short	(.L_78 - .L_77)
.L_77:
        /*008c*/ 	.word	0x00000000
        /*0090*/ 	.short	0x000e
        /*0092*/ 	.short	0x0068
        /*0094*/ 	.byte	0x00, 0xf5, 0x21, 0x00


	//----- nvinfo : EIATTR_KPARAM_INFO
	.align		4
.L_78:
        /*0098*/ 	.byte	0x04, 0x17
        /*009a*/ 	.short	(.L_80 - .L_79)
.L_79:
        /*009c*/ 	.word	0x00000000
        /*00a0*/ 	.short	0x000d
        /*00a2*/ 	.short	0x0060
        /*00a4*/ 	.byte	0x00, 0xf5, 0x21, 0x00


	//----- nvinfo : EIATTR_KPARAM_INFO
	.align		4
.L_80:
        /*00a8*/ 	.byte	0x04, 0x17
        /*00aa*/ 	.short	(.L_82 - .L_81)
.L_81:
        /*00ac*/ 	.word	0x00000000
        /*00b0*/ 	.short	0x000c
        /*00b2*/ 	.short	0x0058
        /*00b4*/ 	.byte	0x00, 0xf5, 0x21, 0x00


	//----- nvinfo : EIATTR_KPARAM_INFO
	.align		4
.L_82:
        /*00b8*/ 	.byte	0x04, 0x17
        /*00ba*/ 	.short	(.L_84 - .L_83)
.L_83:
        /*00bc*/ 	.word	0x00000000
        /*00c0*/ 	.short	0x000b
        /*00c2*/ 	.short	0x0050
        /*00c4*/ 	.byte	0x00, 0xf5, 0x21, 0x00


	//----- nvinfo : EIATTR_KPARAM_INFO
	.align		4
.L_84:
        /*00c8*/ 	.byte	0x04, 0x17
        /*00ca*/ 	.short	(.L_86 - .L_85)
.L_85:
        /*00cc*/ 	.word	0x00000000
        /*00d0*/ 	.short	0x000a
        /*00d2*/ 	.short	0x0048
        /*00d4*/ 	.byte	0x00, 0xf5, 0x21, 0x00


	//----- nvinfo : EIATTR_KPARAM_INFO
	.align		4
.L_86:
        /*00d8*/ 	.byte	0x04, 0x17
        /*00da*/ 	.short	(.L_88 - .L_87)
.L_87:
        /*00dc*/ 	.word	0x00000000
        /*00e0*/ 	.short	0x0009
        /*00e2*/ 	.short	0x0040
        /*00e4*/ 	.byte	0x00, 0xf0, 0x11, 0x00


	//----- nvinfo : EIATTR_KPARAM_INFO
	.align		4
.L_88:
        /*00e8*/ 	.byte	0x04, 0x17
        /*00ea*/ 	.short	(.L_90 - .L_89)
.L_89:
        /*00ec*/ 	.word	0x00000000
        /*00f0*/ 	.short	0x0008
        /*00f2*/ 	.short	0x003c
        /*00f4*/ 	.byte	0x00, 0xf0, 0x11, 0x00


	//----- nvinfo : EIATTR_KPARAM_INFO
	.align		4
.L_90:
        /*00f8*/ 	.byte	0x04, 0x17
        /*00fa*/ 	.short	(.L_92 - .L_91)
.L_91:
        /*00fc*/ 	.word	0x00000000
        /*0100*/ 	.short	0x0007
        /*0102*/ 	.short	0x0038
        /*0104*/ 	.byte	0x00, 0xf0, 0x11, 0x00


	//----- nvinfo : EIATTR_KPARAM_INFO
	.align		4
.L_92:
        /*0108*/ 	.byte	0x04, 0x17
        /*010a*/ 	.short	(.L_94 - .L_93)
.L_93:
        /*010c*/ 	.word	0x00000000
        /*0110*/ 	.short	0x0006
        /*0112*/ 	.short	0x0030
        /*0114*/ 	.byte	0x00, 0xf5, 0x21, 0x00


	//----- nvinfo : EIATTR_KPARAM_INFO
	.align		4
.L_94:
        /*0118*/ 	.byte	0x04, 0x17
        /*011a*/ 	.short	(.L_96 - .L_95)
.L_95:
        /*011c*/ 	.word	0x00000000
        /*0120*/ 	.short	0x0005
        /*0122*/ 	.short	0x0028
        /*0124*/ 	.byte	0x00, 0xf5, 0x21, 0x00


	//----- nvinfo : EIATTR_KPARAM_INFO
	.align		4
.L_96:
        /*0128*/ 	.byte	0x04, 0x17
        /*012a*/ 	.short	(.L_98 - .L_97)
.L_97:
        /*012c*/ 	.word	0x00000000
        /*0130*/ 	.short	0x0004
        /*0132*/ 	.short	0x0020
        /*0134*/ 	.byte	0x00, 0xf5, 0x21, 0x00


	//----- nvinfo : EIATTR_KPARAM_INFO
	.align		4
.L_98:
        /*0138*/ 	.byte	0x04, 0x17
        /*013a*/ 	.short	(.L_100 - .L_99)
.L_99:
        /*013c*/ 	.word	0x00000000
        /*0140*/ 	.short	0x0003
        /*0142*/ 	.short	0x0018
        /*0144*/ 	.byte	0x00, 0xf5, 0x21, 0x00


	//----- nvinfo : EIATTR_KPARAM_INFO
	.align		4
.L_100:
        /*0148*/ 	.byte	0x04, 0x17
        /*014a*/ 	.short	(.L_102 - .L_101)
.L_101:
        /*014c*/ 	.word	0x00000000
        /*0150*/ 	.short	0x0002
        /*0152*/ 	.short	0x0010
        /*0154*/ 	.byte	0x00, 0xf5, 0x21, 0x00


	//----- nvinfo : EIATTR_KPARAM_INFO
	.align		4
.L_102:
        /*0158*/ 	.byte	0x04, 0x17
        /*015a*/ 	.short	(.L_104 - .L_103)
.L_103:
        /*015c*/ 	.word	0x00000000
        /*0160*/ 	.short	0x0001
        /*0162*/ 	.short	0x0008
        /*0164*/ 	.byte	0x00, 0xf5, 0x21, 0x00


	//----- nvinfo : EIATTR_KPARAM_INFO
	.align		4
.L_104:
        /*0168*/ 	.byte	0x04, 0x17
        /*016a*/ 	.short	(.L_106 - .L_105)
.L_105:
        /*016c*/ 	.word	0x00000000
        /*0170*/ 	.short	0x0000
        /*0172*/ 	.short	0x0000
        /*0174*/ 	.byte	0x00, 0xf5, 0x21, 0x00


	//----- nvinfo : EIATTR_SPARSE_MMA_MASK
	.align		4
.L_106:
        /*0178*/ 	.byte	0x03, 0x50
        /*017a*/ 	.short	0x0000


	//----- nvinfo : EIATTR_MAXREG_COUNT
	.align		4
        /*017c*/ 	.byte	0x03, 0x1b
        /*017e*/ 	.short	0x00ff


	//----- nvinfo : EIATTR_NUM_BARRIERS
	.align		4
        /*0180*/ 	.byte	0x02, 0x4c
        /*0182*/ 	.byte	0x01
	.zero		1


	//----- nvinfo : EIATTR_EXTERNS
	.align		4
        /*0184*/ 	.byte	0x04, 0x0f
        /*0186*/ 	.short	(.L_108 - .L_107)


	//   ....[0]....
	.align		4
.L_107:
        /*0188*/ 	.word	index@(vprintf)


	//----- nvinfo : EIATTR_MERCURY_ISA_VERSION
	.align		4
.L_108:
        /*018c*/ 	.byte	0x03, 0x5f
        /*018e*/ 	.short	0x0101


	//----- nvinfo : EIATTR_COOP_GROUP_MASK_REGIDS
	.align		4
        /*0190*/ 	.byte	0x04, 0x29
        /*0192*/ 	.short	(.L_110 - .L_109)


	//   ....[0]....
.L_109:
        /*0194*/ 	.word	0xffffffff


	//   ....[1]....
        /*0198*/ 	.word	0xffffffff


	//   ....[2]....
        /*019c*/ 	.word	0xffffffff


	//   ....[3]....
        /*01a0*/ 	.word	0xffffffff


	//   ....[4]....
        /*01a4*/ 	.word	0xffffffff


	//   ....[5]....
        /*01a8*/ 	.word	0xffffffff


	//   ....[6]....
        /*01ac*/ 	.word	0xffffffff


	//   ....[7]....
        /*01b0*/ 	.word	0xffffffff


	//   ....[8]....
        /*01b4*/ 	.word	0xffffffff


	//   ....[9]....
        /*01b8*/ 	.word	0xffffffff


	//   ....[10]....
        /*01bc*/ 	.word	0xffffffff


	//   ....[11]....
        /*01c0*/ 	.word	0xffffffff


	//   ....[12]....
        /*01c4*/ 	.word	0xffffffff


	//   ....[13]....
        /*01c8*/ 	.word	0xffffffff


	//   ....[14]....
        /*01cc*/ 	.word	0xffffffff


	//   ....[15]....
        /*01d0*/ 	.word	0xffffffff


	//   ....[16]....
        /*01d4*/ 	.word	0xffffffff


	//   ....[17]....
        /*01d8*/ 	.word	0xffffffff


	//   ....[18]....
        /*01dc*/ 	.word	0xffffffff


	//   ....[19]....
        /*01e0*/ 	.word	0xffffffff


	//   ....[20]....
        /*01e4*/ 	.word	0xffffffff


	//   ....[21]....
        /*01e8*/ 	.word	0xffffffff


	//   ....[22]....
        /*01ec*/ 	.word	0xffffffff


	//   ....[23]....
        /*01f0*/ 	.word	0xffffffff


	//   ....[24]....
        /*01f4*/ 	.word	0xffffffff


	//   ....[25]....
        /*01f8*/ 	.word	0xffffffff


	//   ....[26]....
        /*01fc*/ 	.word	0xffffffff


	//   ....[27]....
        /*0200*/ 	.word	0xffffffff


	//   ....[28]....
        /*0204*/ 	.word	0xffffffff


	//   ....[29]....
        /*0208*/ 	.word	0xffffffff


	//   ....[30]....
        /*020c*/ 	.word	0xffffffff


	//   ....[31]....
        /*0210*/ 	.word	0xffffffff


	//   ....[32]....
        /*0214*/ 	.word	0xffffffff


	//   ....[33]....
        /*0218*/ 	.word	0xffffffff


	//   ....[34]....
        /*021c*/ 	.word	0xffffffff


	//   ....[35]....
        /*0220*/ 	.word	0x0500000f


	//   ....[36]....
        /*0224*/ 	.word	0x0500000f


	//   ....[37]....
        /*0228*/ 	.word	0x0500000f


	//   ....[38]....
        /*022c*/ 	.word	0x0500000f


	//   ....[39]....
        /*0230*/ 	.word	0x0500000f


	//   ....[40]....
        /*0234*/ 	.word	0x0500000f


	//   ....[41]....
        /*0238*/ 	.word	0x0500000f


	//   ....[42]....
        /*023c*/ 	.word	0x0500000f


	//   ....[43]....
        /*0240*/ 	.word	0x0500000f


	//   ....[44]....
        /*0244*/ 	.word	0x0500000f


	//   ....[45]....
        /*0248*/ 	.word	0x0500000f


	//   ....[46]....
        /*024c*/ 	.word	0x0500000f


	//   ....[47]....
        /*0250*/ 	.word	0x0500000f


	//   ....[48]....
        /*0254*/ 	.word	0x0500000f


	//   ....[49]....
        /*0258*/ 	.word	0x0500000f


	//   ....[50]....
        /*025c*/ 	.word	0x0500000f


	//   ....[51]....
        /*0260*/ 	.word	0x0500000f


	//   ....[52]....
        /*0264*/ 	.word	0x0500000f


	//   ....[53]....
        /*0268*/ 	.word	0x0500000f


	//   ....[54]....
        /*026c*/ 	.word	0x0500000f


	//   ....[55]....
        /*0270*/ 	.word	0x0500000f


	//   ....[56]....
        /*0274*/ 	.word	0x0500000f


	//   ....[57]....
        /*0278*/ 	.word	0x0500000f


	//   ....[58]....
        /*027c*/ 	.word	0x0500000f


	//   ....[59]....
        /*0280*/ 	.word	0x0500000f


	//   ....[60]....
        /*0284*/ 	.word	0x0500000f


	//   ....[61]....
        /*0288*/ 	.word	0x0500000f


	//   ....[62]....
        /*028c*/ 	.word	0x0500000f


	//   ....[63]....
        /*0290*/ 	.word	0x0500000f


	//   ....[64]....
        /*0294*/ 	.word	0x0500000f


	//   ....[65]....
        /*0298*/ 	.word	0x0500000f


	//   ....[66]....
        /*029c*/ 	.word	0x0500000f


	//   ....[67]....
        /*02a0*/ 	.word	0x0500000f


	//   ....[68]....
        /*02a4*/ 	.word	0x0500000f


	//----- nvinfo : EIATTR_COOP_GROUP_INSTR_OFFSETS
	.align		4
.L_110:
        /*02a8*/ 	.byte	0x04, 0x28
        /*02aa*/ 	.short	(.L_112 - .L_111)


	//   ....[0]....
.L_111:
        /*02ac*/ 	.word	0x000005a0


	//   ....[1]....
        /*02b0*/ 	.word	0x00003cd0


	//   ....[2]....
        /*02b4*/ 	.word	0x00003ce0


	//   ....[3]....
        /*02b8*/ 	.word	0x00003d10


	//   ....[4]....
        /*02bc*/ 	.word	0x00003d20


	//   ....[5]....
        /*02c0*/ 	.word	0x00003d50


	//   ....[6]....
        /*02c4*/ 	.word	0x00003d60


	//   ....[7]....
        /*02c8*/ 	.word	0x00003d90


	//   ....[8]....
        /*02cc*/ 	.word	0x00003da0


	//   ....[9]....
        /*02d0*/ 	.word	0x00003dd0


	//   ....[10]....
        /*02d4*/ 	.word	0x00003de0


	//   ....[11]....
        /*02d8*/ 	.word	0x00003ed0


	//   ....[12]....
        /*02dc*/ 	.word	0x00012520


	//   ....[13]....
        /*02e0*/ 	.word	0x00012530


	//   ....[14]....
        /*02e4*/ 	.word	0x00012570


	//   ....[15]....
        /*02e8*/ 	.word	0x00012580


	//   ....[16]....
        /*02ec*/ 	.word	0x000125c0


	//   ....[17]....
        /*02f0*/ 	.word	0x000125d0


	//   ....[18]....
        /*02f4*/ 	.word	0x00012610


	//   ....[19]....
        /*02f8*/ 	.word	0x00012620


	//   ....[20]....
        /*02fc*/ 	.word	0x00012660


	//   ....[21]....
        /*0300*/ 	.word	0x00012670


	//   ....[22]....
        /*0304*/ 	.word	0x00012890


	//   ....[23]....
        /*0308*/ 	.word	0x00012b40


	//   ....[24]....
        /*030c*/ 	.word	0x00012d60


	//   ....[25]....
        /*0310*/ 	.word	0x00012dd0


	//   ....[26]....
        /*0314*/ 	.word	0x00012e30


	//   ....[27]....
        /*0318*/ 	.word	0x00012e90


	//   ....[28]....
        /*031c*/ 	.word	0x00012ef0


	//   ....[29]....
        /*0320*/ 	.word	0x00012f50


	//   ....[30]....
        /*0324*/ 	.word	0x00012fb0


	//   ....[31]....
        /*0328*/ 	.word	0x00013020


	//   ....[32]....
        /*032c*/ 	.word	0x00013070


	//   ....[33]....
        /*0330*/ 	.word	0x00013080


	//   ....[34]....
        /*0334*/ 	.word	0x00013090


	//   ....[35]....
        /*0338*/ 	.word	0x00015840


	//   ....[36]....
        /*033c*/ 	.word	0x000158d0


	//   ....[37]....
        /*0340*/ 	.word	0x00015950


	//   ....[38]....
        /*0344*/ 	.word	0x000159a0


	//   ....[39]....
        /*0348*/ 	.word	0x00015a20


	//   ....[40]....
        /*034c*/ 	.word	0x00015a70


	//   ....[41]....
        /*0350*/ 	.word	0x00015af0


	//   ....[42]....
        /*0354*/ 	.word	0x00015b40


	//   ....[43]....
        /*0358*/ 	.word	0x00015bc0


	//   ....[44]....
        /*035c*/ 	.word	0x00015c10


	//   ....[45]....
        /*0360*/ 	.word	0x00015cc0


	//   ....[46]....
        /*0364*/ 	.word	0x00015d70


	//   ....[47]....
        /*0368*/ 	.word	0x00015e00


	//   ....[48]....
        /*036c*/ 	.word	0x00015ea0


	//   ....[49]....
        /*0370*/ 	.word	0x00015ef0


	//   ....[50]....
        /*0374*/ 	.word	0x00015f90


	//   ....[51]....
        /*0378*/ 	.word	0x00015fe0


	//   ....[52]....
        /*037c*/ 	.word	0x00016080


	//   ....[53]....
        /*0380*/ 	.word	0x000160d0


	//   ....[54]....
        /*0384*/ 	.word	0x00016170


	//   ....[55]....
        /*0388*/ 	.word	0x000161c0


	//   ....[56]....
        /*038c*/ 	.word	0x00016270


	//   ....[57]....
        /*0390*/ 	.word	0x00016330


	//   ....[58]....
        /*0394*/ 	.word	0x00016400


	//   ....[59]....
        /*0398*/ 	.word	0x000164f0


	//   ....[60]....
        /*039c*/ 	.word	0x000165a0


	//   ....[61]....
        /*03a0*/ 	.word	0x00016650


	//   ....[62]....
        /*03a4*/ 	.word	0x00016700


	//   ....[63]....
        /*03a8*/ 	.word	0x000167b0


	//   ....[64]....
        /*03ac*/ 	.word	0x00016860


	//   ....[65]....
        /*03b0*/ 	.word	0x00016920


	//   ....[66]....
        /*03b4*/ 	.word	0x000169c0


	//   ....[67]....
        /*03b8*/ 	.word	0x00016a20


	//   ....[68]....
        /*03bc*/ 	.word	0x00016a80


	//----- nvinfo : EIATTR_VRC_CTA_INIT_COUNT
	.align		4
.L_112:
        /*03c0*/ 	.byte	0x02, 0x4a
	.zero		1
	.zero		1


	//----- nvinfo : EIATTR_SYSCALL_OFFSETS
	.align		4
        /*03c4*/ 	.byte	0x04, 0x46
        /*03c6*/ 	.short	(.L_114 - .L_113)


	//   ....[0]....
.L_113:
        /*03c8*/ 	.word	0x00012a80


	//----- nvinfo : EIATTR_EXIT_INSTR_OFFSETS
	.align		4
.L_114:
        /*03cc*/ 	.byte	0x04, 0x1c
        /*03ce*/ 	.short	(.L_116 - .L_115)


	//   ....[0]....
.L_115:
        /*03d0*/ 	.word	0x000000d0


	//   ....[1]....
        /*03d4*/ 	.word	0x00000130


	//   ....[2]....
        /*03d8*/ 	.word	0x00000200


	//   ....[3]....
        /*03dc*/ 	.word	0x00000250


	//   ....[4]....
        /*03e0*/ 	.word	0x000002d0


	//   ....[5]....
        /*03e4*/ 	.word	0x000130a0


	//   ....[6]....
        /*03e8*/ 	.word	0x00015610


	//   ....[7]....
        /*03ec*/ 	.word	0x00015710


	//   ....[8]....
        /*03f0*/ 	.word	0x00015740


	//   ....[9]....
        /*03f4*/ 	.word	0x00015750


	//   ....[10]....
        /*03f8*/ 	.word	0x000157a0


	//   ....[11]....
        /*03fc*/ 	.word	0x000157d0


	//----- nvinfo : EIATTR_CRS_STACK_SIZE
	.align		4
.L_116:
        /*0400*/ 	.byte	0x04, 0x1e
        /*0402*/ 	.short	(.L_118 - .L_117)
.L_117:
        /*0404*/ 	.word	0x00000000


	//----- nvinfo : EIATTR_CBANK_PARAM_SIZE
	.align		4
.L_118:
        /*0408*/ 	.byte	0x03, 0x19
        /*040a*/ 	.short	0x00a0


	//----- nvinfo : EIATTR_PARAM_CBANK
	.align		4
        /*040c*/ 	.byte	0x04, 0x0a
        /*040e*/ 	.short	(.L_120 - .L_119)
	.align		4
.L_119:
        /*0410*/ 	.word	index@(.nv.constant0.mega_fused_vasil_fluxnet)
        /*0414*/ 	.short	0x0380
        /*0416*/ 	.short	0x00a0


	//----- nvinfo : EIATTR_SW_WAR
	.align		4
.L_120:
        /*0418*/ 	.byte	0x04, 0x36
        /*041a*/ 	.short	(.L_122 - .L_121)
.L_121:
        /*041c*/ 	.word	0x00000008
.L_122:


//--------------------- .nv.callgraph             --------------------------
	.section	.nv.callgraph,"",@"SHT_CUDA_CALLGRAPH"
	.align	4
	.sectionentsize	8
	.align		4
        /*0000*/ 	.word	0x00000000
	.align		4
        /*0004*/ 	.word	0xffffffff
	.align		4
        /*0008*/ 	.word	index@(mega_fused_vasil_fluxnet)
	.align		4
        /*000c*/ 	.word	index@(vprintf)
	.align		4
        /*0010*/ 	.word	0x00000000
	.align		4
        /*0014*/ 	.word	0xfffffffe
	.align		4
        /*0018*/ 	.word	0x00000000
	.align		4
        /*001c*/ 	.word	0xfffffffd
	.align		4
        /*0020*/ 	.word	0x00000000
	.align		4
        /*0024*/ 	.word	0xfffffffc


//--------------------- .nv.constant3             --------------------------
	.section	.nv.constant3,"a",@progbits
	.align	4
.nv.constant3:
	.type		c_tmax,@object
	.size		c_tmax,(c_thalf - c_tmax)
c_tmax:
        /*0000*/ 	.byte	0x00, 0x00, 0x60, 0x41, 0x00, 0x00, 0x8c, 0x41, 0x00, 0x00, 0xa8, 0x41, 0x00, 0x00, 0xc4, 0x41
        /*0010*/ 	.byte	0x00, 0x00, 0xe0, 0x41
	.type		c_thalf,@object
	.size		c_thalf,(c_baseline_ic50 - c_thalf)
c_thalf:
        /*0014*/ 	.byte	0x00, 0x00, 0xc8, 0x41, 0xb8, 0x1e, 0xe1, 0x41, 0xec, 0x51, 0xfa, 0x41, 0x52, 0xb8, 0x09, 0x42
        /*0024*/ 	.byte	0xae, 0x47, 0x16, 0x42, 0x0a, 0xd7, 0x22, 0x42, 0xa4, 0x70, 0x2f, 0x42, 0x00, 0x00, 0x3c, 0x42
        /*0034*/ 	.byte	0x5c, 0x8f, 0x48, 0x42, 0xf6, 0x28, 0x55, 0x42, 0x52, 0xb8, 0x61, 0x42, 0xae, 0x47, 0x6e, 0x42
        /*0044*/ 	.byte	0x0a, 0xd7, 0x7a, 0x42, 0x52, 0xb8, 0x83, 0x42, 0x00, 0x00, 0x8a, 0x42
	.type		c_baseline_ic50,@object
	.size		c_baseline_ic50,(c_baseline_power - c_baseline_ic50)
c_baseline_ic50:
        /*0050*/ 	.byte	0x9a, 0x99, 0x59, 0x3f, 0x29, 0x5c, 0x8f, 0x3f, 0x7b, 0x14, 0x6e, 0x3f, 0x66, 0x66, 0x86, 0x3f
        /*0060*/ 	.byte	0x48, 0xe1, 0x7a, 0x3f, 0x48, 0xe1, 0x9a, 0x3f, 0x0a, 0xd7, 0x63, 0x3f, 0x71, 0x3d, 0x8a, 0x3f
        /*0070*/ 	.byte	0x33, 0x33, 0x73, 0x3f, 0x0a, 0xd7, 0x83, 0x3f
	.type		c_baseline_power,@object
	.size		c_baseline_power,(.L_3 - c_baseline_power)
c_baseline_power:
        /*0078*/ 	.byte	0x00, 0x00, 0x80, 0x3f, 0x00, 0x00, 0x80, 0x3f, 0x00, 0x00, 0x80, 0x3f, 0x00, 0x00, 0x80, 0x3f
        /*0088*/ 	.byte	0x00, 0x00, 0x80, 0x3f, 0x00, 0x00, 0x80, 0x3f, 0x00, 0x00, 0x80, 0x3f, 0x00, 0x00, 0x80, 0x3f
        /*0098*/ 	.byte	0x00, 0x00, 0x80, 0x3f, 0x00, 0x00, 0x80, 0x3f
.L_3:


//--------------------- .nv.constant4             --------------------------
	.section	.nv.constant4,"a",@progbits
	.align	8
	.align		8
.nv.constant4:
        /*0000*/ 	.dword	$str
	.align		8
        /*0008*/ 	.dword	vprintf


//--------------------- .text.get_accuracy        --------------------------
	.section	.text.get_accuracy,"ax",@progbits
	.align	128
        .global         get_accuracy
        .type           get_accuracy,@function
        .size           get_accuracy,(.L_x_616 - get_accuracy)
        .other          get_accuracy,@"STO_CUDA_ENTRY STV_DEFAULT"
get_accuracy:
.text.get_accuracy:
[----:B------:R-:W-:Y:S01]  /*0000*/  LDC R1, c[0x0][0x37c] ;  /* 0x0000df00ff017b82 */ /* 0x000fe20000000800 */
[----:B------:R-:W0:Y:S07]  /*0010*/  S2R R0, SR_TID.X ;  /* 0x0000000000007919 */ /* 0x000e2e0000002100 */
[----:B------:R-:W0:Y:S02]  /*0020*/  S2UR UR4, SR_CTAID.X ;  /* 0x00000000000479c3 */ /* 0x000e240000002500 */
[----:B0-----:R-:W-:-:S13]  /*0030*/  LOP3.LUT P0, RZ, R0, UR4, RZ, 0xfc, !PT ;  /* 0x0000000400ff7c12 */ /* 0x001fda000f80fcff */
[----:B------:R-:W-:Y:S05]  /*0040*/  @P0 EXIT ;  /* 0x000000000000094d */ /* 0x000fea0003800000 */
[----:B------:R-:W0:Y:S01]  /*0050*/  LDC.64 R2, c[0x0][0x388] ;  /* 0x0000e200ff027b82 */ /* 0x000e220000000a00 */
[----:B------:R-:W0:Y:S02]  /*0060*/  LDCU.64 UR4, c[0x0][0x358] ;  /* 0x00006b00ff0477ac */ /* 0x000e240008000a00 */
[----:B0-----:R-:W2:Y:S01]  /*0070*/  LDG.E R0, desc[UR4][R2.64] ;  /* 0x0000000402007981 */ /* 0x001ea2000c1e1900 */
[----:B------:R-:W-:Y:S01]  /*0080*/  IMAD.MOV.U32 R5, RZ, RZ, RZ ;  /* 0x000000ffff057224 */ /* 0x000fe200078e00ff */
[----:B--2---:R-:W-:-:S13]  /*0090*/  ISETP.NE.AND P0, PT, R0, RZ, PT ;  /* 0x000000ff0000720c */ /* 0x004fda0003f05270 */
[----:B------:R-:W-:Y:S05]  /*00a0*/  @!P0 BRA `(.L_x_0) ;  /* 0x0000000000388947 */ /* 0x000fea0003800000 */
[----:B------:R-:W0:Y:S02]  /*00b0*/  LDC.64 R2, c[0x0][0x380] ;  /* 0x0000e000ff027b82 */ /* 0x000e240000000a00 */
[----:B0-----:R0:W2:Y:S02]  /*00c0*/  LDG.E R2, desc[UR4][R2.64] ;  /* 0x0000000402027981 */ /* 0x0010a4000c1e1900 */
[----:B0-----:R-:W-:-:S04]  /*00d0*/  I2FP.F32.U32 R3, R0 ;  /* 0x0000000000037245 */ /* 0x001fc80000201000 */
[----:B------:R-:W0:Y:S02]  /*00e0*/  MUFU.RCP R4, R3 ;  /* 0x0000000300047308 */ /* 0x000e240000001000 */
[----:B0-----:R-:W-:-:S04]  /*00f0*/  FFMA R5, -R3, R4, 1 ;  /* 0x3f80000003057423 */ /* 0x001fc80000000104 */
[----:B------:R-:W-:Y:S01]  /*0100*/  FFMA R5, R4, R5, R4 ;  /* 0x0000000504057223 */ /* 0x000fe20000000004 */
[----:B--2---:R-:W-:-:S04]  /*0110*/  I2FP.F32.U32 R0, R2 ;  /* 0x0000000200007245 */ /* 0x004fc80000201000 */
[----:B------:R-:W0:Y:S01]  /*0120*/  FCHK P0, R0, R3 ;  /* 0x0000000300007302 */ /* 0x000e220000000000 */
[----:B------:R-:W-:-:S04]  /*0130*/  FFMA R4, R0, R5, RZ ;  /* 0x0000000500047223 */ /* 0x000fc800000000ff */
[----:B------:R-:W-:-:S04]  /*0140*/  FFMA R6, -R3, R4, R0 ;  /* 0x0000000403067223 */ /* 0x000fc80000000100 */
[----:B------:R-:W-:Y:S01]  /*0150*/  FFMA R5, R5, R6, R4 ;  /* 0x0000000605057223 */ /* 0x000fe20000000004 */
[----:B0-----:R-:W-:Y:S06]  /*0160*/  @!P0 BRA `(.L_x_0) ;  /* 0x0000000000088947 */ /* 0x001fec0003800000 */
[----:B------:R-:W-:-:S07]  /*0170*/  MOV R2, 0x190 ;  /* 0x0000019000027802 */ /* 0x000fce0000000f00 */
[----:B------:R-:W-:Y:S05]  /*0180*/  CALL.REL.NOINC `($__internal_0_$__cuda_sm3x_div_rn_noftz_f32_slowpath) ;  /* 0x00000000000c7944 */ /* 0x000fea0003c00000 */
.L_x_0:
[----:B------:R-:W0:Y:S02]  /*0190*/  LDC.64 R2, c[0x0][0x390] ;  /* 0x0000e400ff027b82 */ /* 0x000e240000000a00 */
[----:B0-----:R-:W-:Y:S01]  /*01a0*/  STG.E desc[UR4][R2.64], R5 ;  /* 0x0000000502007986 */ /* 0x001fe2000c101904 */
[----:B------:R-:W-:Y:S05]  /*01b0*/  EXIT ;  /* 0x000000000000794d */ /* 0x000fea0003800000 */
        .weak           $__internal_0_$__cuda_sm3x_div_rn_noftz_f32_slowpath
        .type           $__internal_0_$__cuda_sm3x_div_rn_noftz_f32_slowpath,@function
        .size           $__internal_0_$__cuda_sm3x_div_rn_noftz_f32_slowpath,(.L_x_616 - $__internal_0_$__cuda_sm3x_div_rn_noftz_f32_slowpath)
$__internal_0_$__cuda_sm3x_div_rn_noftz_f32_slowpath:
[--C-:B------:R-:W-:Y:S01]  /*01c0*/  SHF.R.U32.HI R5, RZ, 0x17, R3.reuse ;  /* 0x00000017ff057819 */ /* 0x100fe20000011603 */
[--C-:B------:R-:W-:Y:S01]  /*01d0*/  IMAD.MOV.U32 R6, RZ, RZ, R0.reuse ;  /* 0x000000ffff067224 */ /* 0x100fe200078e0000 */
[----:B------:R-:W-:Y:S01]  /*01e0*/  SHF.R.U32.HI R4, RZ, 0x17, R0 ;  /* 0x00000017ff047819 */ /* 0x000fe20000011600 */
[----:B------:R-:W-:Y:S01]  /*01f0*/  IMAD.MOV.U32 R7, RZ, RZ, R3 ;  /* 0x000000ffff077224 */ /* 0x000fe200078e0003 */
[----:B------:R-:W-:Y:S02]  /*0200*/  LOP3.LUT R5, R5, 0xff, RZ, 0xc0, !PT ;  /* 0x000000ff05057812 */ /* 0x000fe400078ec0ff */
[----:B------:R-:W-:-:S03]  /*0210*/  LOP3.LUT R4, R4, 0xff, RZ, 0xc0, !PT ;  /* 0x000000ff04047812 */ /* 0x000fc600078ec0ff */
[----:B------:R-:W-:Y:S02]  /*0220*/  VIADD R10, R5, 0xffffffff ;  /* 0xffffffff050a7836 */ /* 0x000fe40000000000 */
[----:B------:R-:W-:-:S03]  /*0230*/  VIADD R9, R4, 0xffffffff ;  /* 0xffffffff04097836 */ /* 0x000fc60000000000 */
[----:B------:R-:W-:-:S04]  /*0240*/  ISETP.GT.U32.AND P0, PT, R10, 0xfd, PT ;  /* 0x000000fd0a00780c */ /* 0x000fc80003f04070 */
[----:B------:R-:W-:-:S13]  /*0250*/  ISETP.GT.U32.OR P0, PT, R9, 0xfd, P0 ;  /* 0x000000fd0900780c */ /* 0x000fda0000704470 */
[----:B------:R-:W-:Y:S01]  /*0260*/  @!P0 IMAD.MOV.U32 R8, RZ, RZ, RZ ;  /* 0x000000ffff088224 */ /* 0x000fe200078e00ff */
[----:B------:R-:W-:Y:S06]  /*0270*/  @!P0 BRA `(.L_x_1) ;  /* 0x00000000005c8947 */ /* 0x000fec0003800000 */
[----:B------:R-:W-:Y:S02]  /*0280*/  FSETP.GTU.FTZ.AND P0, PT, |R0|, +INF , PT ;  /* 0x7f8000000000780b */ /* 0x000fe40003f1c200 */
[----:B------:R-:W-:-:S04]  /*0290*/  FSETP.GTU.FTZ.AND P1, PT, |R3|, +INF , PT ;  /* 0x7f8000000300780b */ /* 0x000fc80003f3c200 */
[----:B------:R-:W-:-:S13]  /*02a0*/  PLOP3.LUT P0, PT, P0, P1, PT, 0xf8, 0x8f ;  /* 0x00000000008f781c */ /* 0x000fda0000703f70 */
[----:B------:R-:W-:Y:S05]  /*02b0*/  @P0 BRA `(.L_x_2) ;  /* 0x0000000400440947 */ /* 0x000fea0003800000 */
[----:B------:R-:W-:-:S13]  /*02c0*/  LOP3.LUT P0, RZ, R7, 0x7fffffff, R6, 0xc8, !PT ;  /* 0x7fffffff07ff7812 */ /* 0x000fda000780c806 */
[----:B------:R-:W-:Y:S05]  /*02d0*/  @!P0 BRA `(.L_x_3) ;  /* 0x0000000400348947 */ /* 0x000fea0003800000 */
[C---:B------:R-:W-:Y:S02]  /*02e0*/  FSETP.NEU.FTZ.AND P2, PT, |R0|.reuse, +INF , PT ;  /* 0x7f8000000000780b */ /* 0x040fe40003f5d200 */
[----:B------:R-:W-:Y:S02]  /*02f0*/  FSETP.NEU.FTZ.AND P1, PT, |R3|, +INF , PT ;  /* 0x7f8000000300780b */ /* 0x000fe40003f3d200 */
[----:B------:R-:W-:-:S11]  /*0300*/  FSETP.NEU.FTZ.AND P0, PT, |R0|, +INF , PT ;  /* 0x7f8000000000780b */ /* 0x000fd60003f1d200 */
[----:B------:R-:W-:Y:S05]  /*0310*/  @!P1 BRA !P2, `(.L_x_3) ;  /* 0x0000000400249947 */ /* 0x000fea0005000000 */
[----:B------:R-:W-:-:S04]  /*0320*/  LOP3.LUT P2, RZ, R6, 0x7fffffff, RZ, 0xc0, !PT ;  /* 0x7fffffff06ff7812 */ /* 0x000fc8000784c0ff */
[----:B------:R-:W-:-:S13]  /*0330*/  PLOP3.LUT P1, PT, P1, P2, PT, 0x2f, 0xf2 ;  /* 0x0000000000f2781c */ /* 0x000fda0000f24577 */
[----:B------:R-:W-:Y:S05]  /*0340*/  @P1 BRA `(.L_x_4) ;  /* 0x0000000400101947 */ /* 0x000fea0003800000 */
[----:B------:R-:W-:-:S04]  /*0350*/  LOP3.LUT P1, RZ, R7, 0x7fffffff, RZ, 0xc0, !PT ;  /* 0x7fffffff07ff7812 */ /* 0x000fc8000782c0ff */
[----:B------:R-:W-:-:S13]  /*0360*/  PLOP3.LUT P0, PT, P0, P1, PT, 0x2f, 0xf2 ;  /* 0x0000000000f2781c */ /* 0x000fda0000702577 */
[----:B------:R-:W-:Y:S05]  /*0370*/  @P0 BRA `(.L_x_5) ;  /* 0x0000000000f80947 */ /* 0x000fea0003800000 */
[----:B------:R-:W-:Y:S02]  /*0380*/  ISETP.GE.AND P0, PT, R9, RZ, PT ;  /* 0x000000ff0900720c */ /* 0x000fe40003f06270 */
[----:B------:R-:W-:-:S11]  /*0390*/  ISETP.GE.AND P1, PT, R10, RZ, PT ;  /* 0x000000ff0a00720c */ /* 0x000fd60003f26270 */
[----:B------:R-:W-:Y:S02]  /*03a0*/  @P0 IMAD.MOV.U32 R8, RZ, RZ, RZ ;  /* 0x000000ffff080224 */ /* 0x000fe400078e00ff */
[----:B------:R-:W-:Y:S01]  /*03b0*/  @!P0 FFMA R6, R0, 1.84467440737095516160e+19, RZ ;  /* 0x5f80000000068823 */ /* 0x000fe200000000ff */
[----:B------:R-:W-:Y:S02]  /*03c0*/  @!P0 IMAD.MOV.U32 R8, RZ, RZ, -0x40 ;  /* 0xffffffc0ff088424 */ /* 0x000fe400078e00ff */
[----:B------:R-:W-:Y:S02]  /*03d0*/  @!P1 FFMA R7, R3, 1.84467440737095516160e+19, RZ ;  /* 0x5f80000003079823 */ /* 0x000fe400000000ff */
[----:B------:R-:W-:-:S07]  /*03e0*/  @!P1 VIADD R8, R8, 0x40 ;  /* 0x0000004008089836 */ /* 0x000fce0000000000 */
.L_x_1:
[----:B------:R-:W-:Y:S01]  /*03f0*/  LEA R0, R5, 0xc0800000, 0x17 ;  /* 0xc080000005007811 */ /* 0x000fe200078eb8ff */
[----:B------:R-:W-:-:S04]  /*0400*/  VIADD R4, R4, 0xffffff81 ;  /* 0xffffff8104047836 */ /* 0x000fc80000000000 */
[----:B------:R-:W-:Y:S01]  /*0410*/  IMAD.IADD R7, R7, 0x1, -R0 ;  /* 0x0000000107077824 */ /* 0x000fe200078e0a00 */
[C---:B------:R-:W-:Y:S01]  /*0420*/  IADD3 R5, PT, PT, R4.reuse, 0x7f, -R5 ;  /* 0x0000007f04057810 */ /* 0x040fe20007ffe805 */
[----:B------:R-:W-:Y:S02]  /*0430*/  IMAD R0, R4, -0x800000, R6 ;  /* 0xff80000004007824 */ /* 0x000fe400078e0206 */
[----:B------:R-:W0:Y:S01]  /*0440*/  MUFU.RCP R3, R7 ;  /* 0x0000000700037308 */ /* 0x000e220000001000 */
[----:B------:R-:W-:Y:S01]  /*0450*/  FADD.FTZ R9, -R7, -RZ ;  /* 0x800000ff07097221 */ /* 0x000fe20000010100 */
[----:B------:R-:W-:-:S03]  /*0460*/  IMAD.IADD R5, R5, 0x1, R8 ;  /* 0x0000000105057824 */ /* 0x000fc600078e0208 */
[----:B0-----:R-:W-:-:S04]  /*0470*/  FFMA R10, R3, R9, 1 ;  /* 0x3f800000030a7423 */ /* 0x001fc80000000009 */
[----:B------:R-:W-:-:S04]  /*0480*/  FFMA R10, R3, R10, R3 ;  /* 0x0000000a030a7223 */ /* 0x000fc80000000003 */
[----:B------:R-:W-:-:S04]  /*0490*/  FFMA R3, R0, R10, RZ ;  /* 0x0000000a00037223 */ /* 0x000fc800000000ff */
[----:B------:R-:W-:-:S04]  /*04a0*/  FFMA R6, R9, R3, R0 ;  /* 0x0000000309067223 */ /* 0x000fc80000000000 */
[----:B------:R-:W-:-:S04]  /*04b0*/  FFMA R11, R10, R6, R3 ;  /* 0x000000060a0b7223 */ /* 0x000fc80000000003 */
[----:B------:R-:W-:-:S04]  /*04c0*/  FFMA R6, R9, R11, R0 ;  /* 0x0000000b09067223 */ /* 0x000fc80000000000 */
[----:B------:R-:W-:-:S05]  /*04d0*/  FFMA R3, R10, R6, R11 ;  /* 0x000000060a037223 */ /* 0x000fca000000000b */
[----:B------:R-:W-:-:S04]  /*04e0*/  SHF.R.U32.HI R0, RZ, 0x17, R3 ;  /* 0x00000017ff007819 */ /* 0x000fc80000011603 */
[----:B------:R-:W-:-:S05]  /*04f0*/  LOP3.LUT R0, R0, 0xff, RZ, 0xc0, !PT ;  /* 0x000000ff00007812 */ /* 0x000fca00078ec0ff */
[----:B------:R-:W-:-:S04]  /*0500*/  IMAD.IADD R8, R0, 0x1, R5 ;  /* 0x0000000100087824 */ /* 0x000fc800078e0205 */
[----:B------:R-:W-:-:S05]  /*0510*/  VIADD R0, R8, 0xffffffff ;  /* 0xffffffff08007836 */ /* 0x000fca0000000000 */
[----:B------:R-:W-:-:S13]  /*0520*/  ISETP.GE.U32.AND P0, PT, R0, 0xfe, PT ;  /* 0x000000fe0000780c */ /* 0x000fda0003f06070 */
[----:B------:R-:W-:Y:S05]  /*0530*/  @!P0 BRA `(.L_x_6) ;  /* 0x0000000000808947 */ /* 0x000fea0003800000 */
[----:B------:R-:W-:-:S13]  /*0540*/  ISETP.GT.AND P0, PT, R8, 0xfe, PT ;  /* 0x000000fe0800780c */ /* 0x000fda0003f04270 */
[----:B------:R-:W-:Y:S05]  /*0550*/  @P0 BRA `(.L_x_7) ;  /* 0x00000000006c0947 */ /* 0x000fea0003800000 */
[----:B------:R-:W-:-:S13]  /*0560*/  ISETP.GE.AND P0, PT, R8, 0x1, PT ;  /* 0x000000010800780c */ /* 0x000fda0003f06270 */
[----:B------:R-:W-:Y:S05]  /*0570*/  @P0 BRA `(.L_x_8) ;  /* 0x0000000000980947 */ /* 0x000fea0003800000 */
[----:B------:R-:W-:Y:S02]  /*0580*/  ISETP.GE.AND P0, PT, R8, -0x18, PT ;  /* 0xffffffe80800780c */ /* 0x000fe40003f06270 */
[----:B------:R-:W-:-:S11]  /*0590*/  LOP3.LUT R3, R3, 0x80000000, RZ, 0xc0, !PT ;  /* 0x8000000003037812 */ /* 0x000fd600078ec0ff */
[----:B------:R-:W-:Y:S05]  /*05a0*/  @!P0 BRA `(.L_x_8) ;  /* 0x00000000008c8947 */ /* 0x000fea0003800000 */
[-CC-:B------:R-:W-:Y:S01]  /*05b0*/  FFMA.RZ R0, R10, R6.reuse, R11.reuse ;  /* 0x000000060a007223 */ /* 0x180fe2000000c00b */
[----:B------:R-:W-:Y:S02]  /*05c0*/  VIADD R7, R8, 0x20 ;  /* 0x0000002008077836 */ /* 0x000fe40000000000 */
[-CC-:B------:R-:W-:Y:S01]  /*05d0*/  FFMA.RM R5, R10, R6.reuse, R11.reuse ;  /* 0x000000060a057223 */ /* 0x180fe2000000400b */
[----:B------:R-:W-:Y:S02]  /*05e0*/  ISETP.NE.AND P2, PT, R8, RZ, PT ;  /* 0x000000ff0800720c */ /* 0x000fe40003f45270 */
[----:B------:R-:W-:Y:S01]  /*05f0*/  LOP3.LUT R4, R0, 0x7fffff, RZ, 0xc0, !PT ;  /* 0x007fffff00047812 */ /* 0x000fe200078ec0ff */
[----:B------:R-:W-:Y:S01]  /*0600*/  FFMA.RP R0, R10, R6, R11 ;  /* 0x000000060a007223 */ /* 0x000fe2000000800b */
[----:B------:R-:W-:Y:S01]  /*0610*/  IMAD.MOV R6, RZ, RZ, -R8 ;  /* 0x000000ffff067224 */ /* 0x000fe200078e0a08 */
[----:B------:R-:W-:Y:S02]  /*0620*/  ISETP.NE.AND P1, PT, R8, RZ, PT ;  /* 0x000000ff0800720c */ /* 0x000fe40003f25270 */
[----:B------:R-:W-:-:S02]  /*0630*/  LOP3.LUT R4, R4, 0x800000, RZ, 0xfc, !PT ;  /* 0x0080000004047812 */ /* 0x000fc400078efcff */
[----:B------:R-:W-:Y:S02]  /*0640*/  FSETP.NEU.FTZ.AND P0, PT, R0, R5, PT ;  /* 0x000000050000720b */ /* 0x000fe40003f1d000 */
[----:B------:R-:W-:Y:S02]  /*0650*/  SHF.L.U32 R7, R4, R7, RZ ;  /* 0x0000000704077219 */ /* 0x000fe400000006ff */
[----:B------:R-:W-:Y:S02]  /*0660*/  SEL R5, R6, RZ, P2 ;  /* 0x000000ff06057207 */ /* 0x000fe40001000000 */
[----:B------:R-:W-:Y:S02]  /*0670*/  ISETP.NE.AND P1, PT, R7, RZ, P1 ;  /* 0x000000ff0700720c */ /* 0x000fe40000f25270 */
[----:B------:R-:W-:Y:S02]  /*0680*/  SHF.R.U32.HI R5, RZ, R5, R4 ;  /* 0x00000005ff057219 */ /* 0x000fe40000011604 */
[----:B------:R-:W-:-:S02]  /*0690*/  PLOP3.LUT P0, PT, P0, P1, PT, 0xf8, 0x8f ;  /* 0x00000000008f781c */ /* 0x000fc40000703f70 */
[----:B------:R-:W-:Y:S02]  /*06a0*/  SHF.R.U32.HI R7, RZ, 0x1, R5 ;  /* 0x00000001ff077819 */ /* 0x000fe40000011605 */
[----:B------:R-:W-:-:S04]  /*06b0*/  SEL R0, RZ, 0x1, !P0 ;  /* 0x00000001ff007807 */ /* 0x000fc80004000000 */
[----:B------:R-:W-:-:S04]  /*06c0*/  LOP3.LUT R0, R0, 0x1, R7, 0xf8, !PT ;  /* 0x0000000100007812 */ /* 0x000fc800078ef807 */
[----:B------:R-:W-:-:S05]  /*06d0*/  LOP3.LUT R0, R0, R5, RZ, 0xc0, !PT ;  /* 0x0000000500007212 */ /* 0x000fca00078ec0ff */
[----:B------:R-:W-:-:S05]  /*06e0*/  IMAD.IADD R0, R7, 0x1, R0 ;  /* 0x0000000107007824 */ /* 0x000fca00078e0200 */
[----:B------:R-:W-:Y:S01]  /*06f0*/  LOP3.LUT R3, R0, R3, RZ, 0xfc, !PT ;  /* 0x0000000300037212 */ /* 0x000fe200078efcff */
[----:B------:R-:W-:Y:S06]  /*0700*/  BRA `(.L_x_8) ;  /* 0x0000000000347947 */ /* 0x000fec0003800000 */
.L_x_7:
[----:B------:R-:W-:-:S04]  /*0710*/  LOP3.LUT R3, R3, 0x80000000, RZ, 0xc0, !PT ;  /* 0x8000000003037812 */ /* 0x000fc800078ec0ff */
[----:B------:R-:W-:Y:S01]  /*0720*/  LOP3.LUT R3, R3, 0x7f800000, RZ, 0xfc, !PT ;  /* 0x7f80000003037812 */ /* 0x000fe200078efcff */
[----:B------:R-:W-:Y:S06]  /*0730*/  BRA `(.L_x_8) ;  /* 0x0000000000287947 */ /* 0x000fec0003800000 */
.L_x_6:
[----:B------:R-:W-:Y:S01]  /*0740*/  IMAD R3, R5, 0x800000, R3 ;  /* 0x0080000005037824 */ /* 0x000fe200078e0203 */
[----:B------:R-:W-:Y:S06]  /*0750*/  BRA `(.L_x_8) ;  /* 0x0000000000207947 */ /* 0x000fec0003800000 */
.L_x_5:
[----:B------:R-:W-:-:S04]  /*0760*/  LOP3.LUT R3, R7, 0x80000000, R6, 0x48, !PT ;  /* 0x8000000007037812 */ /* 0x000fc800078e4806 */
[----:B------:R-:W-:Y:S01]  /*0770*/  LOP3.LUT R3, R3, 0x7f800000, RZ, 0xfc, !PT ;  /* 0x7f80000003037812 */ /* 0x000fe200078efcff */
[----:B------:R-:W-:Y:S06]  /*0780*/  BRA `(.L_x_8) ;  /* 0x0000000000147947 */ /* 0x000fec0003800000 */
.L_x_4:
[----:B------:R-:W-:Y:S01]  /*0790*/  LOP3.LUT R3, R7, 0x80000000, R6, 0x48, !PT ;  /* 0x8000000007037812 */ /* 0x000fe200078e4806 */
[----:B------:R-:W-:Y:S06]  /*07a0*/  BRA `(.L_x_8) ;  /* 0x00000000000c7947 */ /* 0x000fec0003800000 */
.L_x_3:
[----:B------:R-:W0:Y:S01]  /*07b0*/  MUFU.RSQ R3, -QNAN ;  /* 0xffc0000000037908 */ /* 0x000e220000001400 */
[----:B------:R-:W-:Y:S05]  /*07c0*/  BRA `(.L_x_8) ;  /* 0x0000000000047947 */ /* 0x000fea0003800000 */
.L_x_2:
[----:B------:R-:W-:-:S07]  /*07d0*/  FADD.FTZ R3, R0, R3 ;  /* 0x0000000300037221 */ /* 0x000fce0000010000 */
.L_x_8:
[----:B0-----:R-:W-:Y:S02]  /*07e0*/  IMAD.MOV.U32 R5, RZ, RZ, R3 ;  /* 0x000000ffff057224 */ /* 0x001fe400078e0003 */
[----:B------:R-:W-:-:S04]  /*07f0*/  IMAD.MOV.U32 R3, RZ, RZ, 0x0 ;  /* 0x00000000ff037424 */ /* 0x000fc800078e00ff */
[----:B------:R-:W-:Y:S05]  /*0800*/  RET.REL.NODEC R2 `(get_accuracy) ;  /* 0xfffffff402fc7950 */ /* 0x000fea0003c3ffff */
.L_x_9:
[----:B------:R-:W-:-:S00]  /*0810*/  BRA `(.L_x_9) ;  /* 0xfffffffc00fc7947 */ /* 0x000fc0000383ffff */
[----:B------:R-:W-:-:S00]  /*0820*/  NOP ;  /* 0x0000000000007918 */ /* 0x000fc00000000000 */
        /* <DEDUP_REMOVED lines=13> */
.L_x_616:


//--------------------- .text.reset_counters      --------------------------
	.section	.text.reset_counters,"ax",@progbits
	.align	128
        .global         reset_counters
        .type           reset_counters,@function
        .size           reset_counters,(.L_x_621 - reset_counters)
        .other          reset_counters,@"STO_CUDA_ENTRY STV_DEFAULT"
reset_counters:
.text.reset_counters:
[----:B------:R-:W-:Y:S01]  /*0000*/  LDC R1, c[0x0][0x37c] ;  /* 0x0000df00ff017b82 */ /* 0x000fe20000000800 */
[----:B------:R-:W0:Y:S07]  /*0010*/  S2R R0, SR_TID.X ;  /* 0x0000000000007919 */ /* 0x000e2e0000002100 */
[----:B------:R-:W0:Y:S02]  /*0020*/  S2UR UR4, SR_CTAID.X ;  /* 0x00000000000479c3 */ /* 0x000e240000002500 */
[----:B0-----:R-:W-:-:S13]  /*0030*/  LOP3.LUT P0, RZ, R0, UR4, RZ, 0xfc, !PT ;  /* 0x0000000400ff7c12 */ /* 0x001fda000f80fcff */
[----:B------:R-:W-:Y:S05]  /*0040*/  @P0 EXIT ;  /* 0x000000000000094d */ /* 0x000fea0003800000 */
[----:B------:R-:W0:Y:S01]  /*0050*/  LDC.64 R2, c[0x0][0x380] ;  /* 0x0000e000ff027b82 */ /* 0x000e220000000a00 */
[----:B------:R-:W0:Y:S07]  /*0060*/  LDCU.64 UR4, c[0x0][0x358] ;  /* 0x00006b00ff0477ac */ /* 0x000e2e0008000a00 */
[----:B------:R-:W1:Y:S01]  /*0070*/  LDC.64 R4, c[0x0][0x388] ;  /* 0x0000e200ff047b82 */ /* 0x000e620000000a00 */
[----:B0-----:R-:W-:Y:S04]  /*0080*/  STG.E desc[UR4][R2.64], RZ ;  /* 0x000000ff02007986 */ /* 0x001fe8000c101904 */
[----:B-1----:R-:W-:Y:S01]  /*0090*/  STG.E desc[UR4][R4.64], RZ ;  /* 0x000000ff04007986 */ /* 0x002fe2000c101904 */
[----:B------:R-:W-:Y:S05]  /*00a0*/  EXIT ;  /* 0x000000000000794d */ /* 0x000fea0003800000 */
.L_x_10:
        /* <DEDUP_REMOVED lines=13> */
.L_x_621:


//--------------------- .text.mega_fused_vasil_fluxnet --------------------------
	.section	.text.mega_fused_vasil_fluxnet,"ax",@progbits
	.align	128
        .global         mega_fused_vasil_fluxnet
        .type           mega_fused_vasil_fluxnet,@function
        .size           mega_fused_vasil_fluxnet,(.L_x_619 - mega_fused_vasil_fluxnet)
        .other          mega_fused_vasil_fluxnet,@"STO_CUDA_ENTRY STV_DEFAULT"
mega_fused_vasil_fluxnet:
.text.mega_fused_vasil_fluxnet:
[----:B------:R-:W0:Y:S08]  /*0000*/  LDC R1, c[0x0][0x37c] ;  /* 0x0000df00ff017b82 */ /* 0x000e300000000800 */
[----:B------:R-:W1:Y:S01]  /*0010*/  S2UR UR6, SR_CTAID.Y ;  /* 0x00000000000679c3 */ /* 0x000e620000002600 */
[----:B------:R-:W1:Y:S01]  /*0020*/  LDCU.64 UR8, c[0x0][0x410] ;  /* 0x00008200ff0877ac */ /* 0x000e620008000a00 */
[----:B0-----:R-:W-:Y:S01]  /*0030*/  IADD3 R1, PT, PT, R1, -0x10, RZ ;  /* 0xfffffff001017810 */ /* 0x001fe20007ffe0ff */
[----:B------:R-:W0:Y:S03]  /*0040*/  LDCU UR38, c[0x0][0x2f8] ;  /* 0x00005f00ff2677ac */ /* 0x000e260008000800 */
[----:B------:R-:W-:-:S02]  /*0050*/  R2UR UR4, R1 ;  /* 0x00000000010472ca */ /* 0x000fc400000e0000 */
[----:B------:R-:W2:Y:S01]  /*0060*/  S2UR UR7, SR_CTAID.X ;  /* 0x00000000000779c3 */ /* 0x000ea20000002500 */
[----:B------:R-:W3:Y:S01]  /*0070*/  LDCU UR39, c[0x0][0x2fc] ;  /* 0x00005f80ff2777ac */ /* 0x000ee20008000800 */
[----:B-1----:R-:W-:-:S04]  /*0080*/  UISETP.GE.AND UP0, UPT, UR6, UR9, UPT ;  /* 0x000000090600728c */ /* 0x002fc8000bf06270 */
[----:B--2---:R-:W-:-:S06]  /*0090*/  UISETP.GE.OR UP0, UPT, UR7, UR8, UP0 ;  /* 0x000000080700728c */ /* 0x004fcc0008706670 */
[----:B------:R-:W-:Y:S01]  /*00a0*/  PLOP3.LUT P0, PT, PT, PT, UP0, 0x80, 0x8 ;  /* 0x000000000008781c */ /* 0x000fe20003f0f008 */
[----:B0-----:R-:W-:-:S04]  /*00b0*/  UIADD3 UR38, UP0, UPT, UR4, UR38, URZ ;  /* 0x0000002604267290 */ /* 0x001fc8000ff1e0ff */
[----:B---3--:R-:W-:-:S08]  /*00c0*/  UIADD3.X UR39, UPT, UPT, URZ, UR39, URZ, UP0, !UPT ;  /* 0x00000027ff277290 */ /* 0x008fd000087fe4ff */
[----:B------:R-:W-:Y:S05]  /*00d0*/  @P0 EXIT ;  /* 0x000000000000094d */ /* 0x000fea0003800000 */
[----:B------:R-:W0:Y:S02]  /*00e0*/  LDCU.64 UR10, c[0x0][0x418] ;  /* 0x00008300ff0a77ac */ /* 0x000e240008000a00 */
[----:B0-----:R-:W-:-:S04]  /*00f0*/  UIADD3 UR40, UPT, UPT, UR6, UR11, URZ ;  /* 0x0000000b06287290 */ /* 0x001fc8000fffe0ff */
[----:B------:R-:W-:-:S04]  /*0100*/  UISETP.GE.AND UP0, UPT, UR40, 0x1, UPT ;  /* 0x000000012800788c */ /* 0x000fc8000bf06270 */
[----:B------:R-:W-:-:S06]  /*0110*/  UISETP.GE.OR UP0, UPT, UR40, UR10, !UP0 ;  /* 0x0000000a2800728c */ /* 0x000fcc000c706670 */
[----:B------:R-:W-:-:S13]  /*0120*/  PLOP3.LUT P0, PT, PT, PT, UP0, 0x80, 0x8 ;  /* 0x000000000008781c */ /* 0x000fda0003f0f008 */
[----:B------:R-:W-:Y:S05]  /*0130*/  @P0 EXIT ;  /* 0x000000000000094d */ /* 0x000fea0003800000 */
[----:B------:R-:W0:Y:S01]  /*0140*/  LDCU.64 UR4, c[0x0][0x398] ;  /* 0x00007300ff0477ac */ /* 0x000e220008000a00 */
[----:B------:R-:W-:Y:S01]  /*0150*/  UIMAD UR6, UR7, UR9, UR6 ;  /* 0x00000009070672a4 */ /* 0x000fe2000f8e0206 */
[----:B------:R-:W1:Y:S03]  /*0160*/  LDCU.64 UR36, c[0x0][0x358] ;  /* 0x00006b00ff2477ac */ /* 0x000e660008000a00 */
[----:B0-----:R-:W-:-:S04]  /*0170*/  UIADD3 UR4, UP0, UPT, UR6, UR4, URZ ;  /* 0x0000000406047290 */ /* 0x001fc8000ff1e0ff */
[----:B------:R-:W-:Y:S02]  /*0180*/  UIADD3.X UR5, UPT, UPT, URZ, UR5, URZ, UP0, !UPT ;  /* 0x00000005ff057290 */ /* 0x000fe400087fe4ff */
[----:B------:R-:W-:-:S04]  /*0190*/  MOV R2, UR4 ;  /* 0x0000000400027c02 */ /* 0x000fc80008000f00 */
[----:B------:R-:W-:-:S05]  /*01a0*/  MOV R3, UR5 ;  /* 0x0000000500037c02 */ /* 0x000fca0008000f00 */
[----:B-1----:R-:W2:Y:S01]  /*01b0*/  LDG.E.U8.CONSTANT R2, desc[UR36][R2.64] ;  /* 0x0000002402027981 */ /* 0x002ea2000c1e9100 */
[----:B------:R-:W0:Y:S02]  /*01c0*/  LDCU.64 UR4, c[0x0][0x3a0] ;  /* 0x00007400ff0477ac */ /* 0x000e240008000a00 */
[----:B0-----:R-:W-:Y:S01]  /*01d0*/  UIMAD.WIDE.U32 UR4, UR6, 0x4, UR4 ;  /* 0x00000004060478a5 */ /* 0x001fe2000f8e0004 */
[----:B--2---:R-:W-:-:S13]  /*01e0*/  R2UR UR41, R2 ;  /* 0x00000000022972ca */ /* 0x004fda00000e0000 */
[----:B------:R-:W-:-:S13]  /*01f0*/  ISETP.NE.AND P0, PT, RZ, UR41, PT ;  /* 0x00000029ff007c0c */ /* 0x000fda000bf05270 */
[----:B------:R-:W-:Y:S05]  /*0200*/  @!P0 EXIT ;  /* 0x000000000000894d */ /* 0x000fea0003800000 */
[----:B------:R-:W-:Y:S02]  /*0210*/  MOV R2, UR4 ;  /* 0x0000000400027c02 */ /* 0x000fe40008000f00 */
[----:B------:R-:W-:-:S05]  /*0220*/  MOV R3, UR5 ;  /* 0x0000000500037c02 */ /* 0x000fca0008000f00 */
[----:B------:R-:W2:Y:S02]  /*0230*/  LDG.E.CONSTANT R2, desc[UR36][R2.64] ;  /* 0x0000002402027981 */ /* 0x000ea4000c1e9900 */
[----:B--2---:R-:W-:-:S13]  /*0240*/  FSETP.GEU.AND P0, PT, |R2|, 0.050000000745058059692, PT ;  /* 0x3d4ccccd0200780b */ /* 0x004fda0003f0e200 */
[----:B------:R-:W-:Y:S05]  /*0250*/  @!P0 EXIT ;  /* 0x000000000000894d */ /* 0x000fea0003800000 */
[----:B------:R-:W0:Y:S01]  /*0260*/  LDCU.64 UR4, c[0x0][0x388] ;  /* 0x00007100ff0477ac */ /* 0x000e220008000a00 */
[----:B------:R-:W-:-:S04]  /*0270*/  UIMAD UR6, UR7, UR10, UR40 ;  /* 0x0000000a070672a4 */ /* 0x000fc8000f8e0228 */
[----:B0-----:R-:W-:-:S06]  /*0280*/  UIMAD.WIDE UR4, UR6, 0x4, UR4 ;  /* 0x00000004060478a5 */ /* 0x001fcc000f8e0204 */
[----:B------:R-:W-:Y:S02]  /*0290*/  MOV R2, UR4 ;  /* 0x0000000400027c02 */ /* 0x000fe40008000f00 */
[----:B------:R-:W-:-:S05]  /*02a0*/  MOV R3, UR5 ;  /* 0x0000000500037c02 */ /* 0x000fca0008000f00 */
[----:B------:R-:W2:Y:S02]  /*02b0*/  LDG.E.CONSTANT R2, desc[UR36][R2.64] ;  /* 0x0000002402027981 */ /* 0x000ea4000c1e9900 */
[----:B--2---:R-:W-:-:S13]  /*02c0*/  FSETP.GEU.AND P0, PT, R2, 0.029999999329447746277, PT ;  /* 0x3cf5c28f0200780b */ /* 0x004fda0003f0e000 */
[----:B------:R-:W-:Y:S05]  /*02d0*/  @!P0 EXIT ;  /* 0x000000000000894d */ /* 0x000fea0003800000 */
[----:B------:R-:W0:Y:S01]  /*02e0*/  S2R R17, SR_TID.X ;  /* 0x0000000000117919 */ /* 0x000e220000002100 */
[----:B------:R-:W-:Y:S01]  /*02f0*/  BSSY.RECONVERGENT B0, `(.L_x_11) ;  /* 0x0000029000007945 */ /* 0x000fe20003800200 */
[----:B------:R-:W1:Y:S01]  /*0300*/  S2R R7, SR_TID.Y ;  /* 0x0000000000077919 */ /* 0x000e620000002200 */
[----:B------:R-:W2:Y:S01]  /*0310*/  S2R R8, SR_TID.Z ;  /* 0x0000000000087919 */ /* 0x000ea20000002300 */
[----:B0-----:R-:W-:-:S13]  /*0320*/  ISETP.GT.U32.AND P0, PT, R17, 0x9, PT ;  /* 0x000000091100780c */ /* 0x001fda0003f04070 */
[----:B-12---:R-:W-:Y:S05]  /*0330*/  @P0 BRA `(.L_x_12) ;  /* 0x0000000000900947 */ /* 0x006fea0003800000 */
[----:B------:R-:W0:Y:S01]  /*0340*/  LDCU.64 UR4, c[0x0][0x3a8] ;  /* 0x00007500ff0477ac */ /* 0x000e220008000a00 */
[----:B------:R-:W1:Y:S01]  /*0350*/  LDCU.64 UR6, c[0x0][0x3b0] ;  /* 0x00007600ff0677ac */ /* 0x000e620008000a00 */
[----:B0-----:R-:W-:Y:S02]  /*0360*/  ISETP.NE.U32.AND P0, PT, RZ, UR4, PT ;  /* 0x00000004ff007c0c */ /* 0x001fe4000bf05070 */
[----:B-1----:R-:W-:Y:S02]  /*0370*/  ISETP.NE.U32.AND P1, PT, RZ, UR6, PT ;  /* 0x00000006ff007c0c */ /* 0x002fe4000bf25070 */
[----:B------:R-:W-:Y:S02]  /*0380*/  ISETP.NE.AND.EX P0, PT, RZ, UR5, PT, P0 ;  /* 0x00000005ff007c0c */ /* 0x000fe4000bf05300 */
[----:B------:R-:W-:-:S11]  /*0390*/  ISETP.NE.AND.EX P1, PT, RZ, UR7, PT, P1 ;  /* 0x00000007ff007c0c */ /* 0x000fd6000bf25310 */
[----:B------:R-:W0:Y:S08]  /*03a0*/  @P0 LDC.64 R2, c[0x0][0x3a8] ;  /* 0x0000ea00ff020b82 */ /* 0x000e300000000a00 */
[----:B------:R-:W1:Y:S01]  /*03b0*/  @P1 LDC.64 R4, c[0x0][0x3b0] ;  /* 0x0000ec00ff041b82 */ /* 0x000e620000000a00 */
[----:B0-----:R-:W-:-:S05]  /*03c0*/  @P0 IMAD.WIDE.U32 R2, R17, 0x4, R2 ;  /* 0x0000000411020825 */ /* 0x001fca00078e0002 */
[----:B------:R0:W2:Y:S01]  /*03d0*/  @P0 LDG.E.CONSTANT R0, desc[UR36][R2.64] ;  /* 0x0000002402000981 */ /* 0x0000a2000c1e9900 */
[----:B-1----:R-:W-:-:S06]  /*03e0*/  @P1 IMAD.WIDE.U32 R4, R17, 0x4, R4 ;  /* 0x0000000411041825 */ /* 0x002fcc00078e0004 */
[----:B------:R1:W3:Y:S01]  /*03f0*/  @P1 LDG.E.CONSTANT R4, desc[UR36][R4.64] ;  /* 0x0000002404041981 */ /* 0x0002e2000c1e9900 */
[----:B0-----:R-:W0:Y:S01]  /*0400*/  LDC.64 R2, c[0x0][0x380] ;  /* 0x0000e000ff027b82 */ /* 0x001e220000000a00 */
[----:B-1----:R-:W1:Y:S02]  /*0410*/  S2R R5, SR_CTAID.X ;  /* 0x0000000000057919 */ /* 0x002e640000002500 */
[----:B-1----:R-:W-:-:S04]  /*0420*/  IMAD R5, R5, 0xa, R17 ;  /* 0x0000000a05057824 */ /* 0x002fc800078e0211 */
[----:B0-----:R-:W-:-:S05]  /*0430*/  IMAD.WIDE.U32 R2, R5, 0x4, R2 ;  /* 0x0000000405027825 */ /* 0x001fca00078e0002 */
[----:B------:R0:W4:Y:S02]  /*0440*/  LDG.E.CONSTANT R5, desc[UR36][R2.64] ;  /* 0x0000002402057981 */ /* 0x000124000c1e9900 */
[----:B0-----:R-:W-:Y:S01]  /*0450*/  @!P0 IMAD.MOV.U32 R2, RZ, RZ, 0x50 ;  /* 0x00000050ff028424 */ /* 0x001fe200078e00ff */
[----:B------:R-:W-:-:S04]  /*0460*/  @!P1 MOV R3, 0x78 ;  /* 0x0000007800039802 */ /* 0x000fc80000000f00 */
[C---:B------:R-:W-:Y:S02]  /*0470*/  @!P0 LEA R2, R17.reuse, R2, 0x2 ;  /* 0x0000000211028211 */ /* 0x040fe400078e10ff */
[----:B------:R-:W-:Y:S01]  /*0480*/  @!P1 LEA R3, R17, R3, 0x2 ;  /* 0x0000000311039211 */ /* 0x000fe200078e10ff */
[----:B------:R-:W0:Y:S01]  /*0490*/  S2UR UR7, SR_CgaCtaId ;  /* 0x00000000000779c3 */ /* 0x000e220000008800 */
[----:B------:R-:W-:Y:S02]  /*04a0*/  UMOV UR4, 0x400 ;  /* 0x0000040000047882 */ /* 0x000fe40000000000 */
[----:B------:R-:W-:Y:S02]  /*04b0*/  UIADD3 UR5, UPT, UPT, UR4, 0x28, URZ ;  /* 0x0000002804057890 */ /* 0x000fe4000fffe0ff */
[----:B------:R-:W-:Y:S02]  /*04c0*/  UIADD3 UR6, UPT, UPT, UR4, 0x50, URZ ;  /* 0x0000005004067890 */ /* 0x000fe4000fffe0ff */
[----:B0-----:R-:W-:-:S02]  /*04d0*/  ULEA UR4, UR7, UR4, 0x18 ;  /* 0x0000000407047291 */ /* 0x001fc4000f8ec0ff */
[----:B------:R-:W-:Y:S02]  /*04e0*/  ULEA UR5, UR7, UR5, 0x18 ;  /* 0x0000000507057291 */ /* 0x000fe4000f8ec0ff */
[----:B------:R-:W-:-:S06]  /*04f0*/  ULEA UR6, UR7, UR6, 0x18 ;  /* 0x0000000607067291 */ /* 0x000fcc000f8ec0ff */
[C---:B------:R-:W-:Y:S01]  /*0500*/  LEA R6, R17.reuse, UR6, 0x2 ;  /* 0x0000000611067c11 */ /* 0x040fe2000f8e10ff */
[----:B------:R0:W2:Y:S08]  /*0510*/  @!P0 LDC R0, c[0x3][R2] ;  /* 0x00c0000002008b82 */ /* 0x0000b00000000800 */
[----:B------:R1:W3:Y:S01]  /*0520*/  @!P1 LDC R4, c[0x3][R3] ;  /* 0x00c0000003049b82 */ /* 0x0002e20000000800 */
[----:B0-----:R-:W-:-:S02]  /*0530*/  LEA R2, R17, UR4, 0x2 ;  /* 0x0000000411027c11 */ /* 0x001fc4000f8e10ff */
[----:B-1----:R-:W-:-:S03]  /*0540*/  LEA R3, R17, UR5, 0x2 ;  /* 0x0000000511037c11 */ /* 0x002fc6000f8e10ff */
[----:B--2---:R0:W-:Y:S04]  /*0550*/  STS [R2], R0 ;  /* 0x0000000002007388 */ /* 0x0041e80000000800 */
[----:B---3--:R0:W-:Y:S04]  /*0560*/  STS [R3], R4 ;  /* 0x0000000403007388 */ /* 0x0081e80000000800 */
[----:B----4-:R0:W-:Y:S02]  /*0570*/  STS [R6], R5 ;  /* 0x0000000506007388 */ /* 0x0101e40000000800 */
.L_x_12:
[----:B------:R-:W-:Y:S05]  /*0580*/  BSYNC.RECONVERGENT B0 ;  /* 0x0000000000007941 */ /* 0x000fea0003800200 */
.L_x_11:
[----:B------:R-:W1:Y:S01]  /*0590*/  LDCU UR4, c[0x0][0x360] ;  /* 0x00006c00ff0477ac */ /* 0x000e620008000800 */
[----:B------:R-:W-:Y:S06]  /*05a0*/  BAR.SYNC.DEFER_BLOCKING 0x0 ;  /* 0x0000000000007b1d */ /* 0x000fec0000010000 */
[----:B------:R-:W0:Y:S01]  /*05b0*/  LDCU UR5, c[0x0][0x364] ;  /* 0x00006c80ff0577ac */ /* 0x000e220008000800 */
[----:B------:R-:W-:Y:S01]  /*05c0*/  BSSY B5, `(.L_x_13) ;  /* 0x000038e000057945 */ /* 0x000fe20003800000 */
[----:B------:R-:W-:Y:S01]  /*05d0*/  SHF.R.U32.HI R19, RZ, 0x5, R17 ;  /* 0x00000005ff137819 */ /* 0x000fe20000011611 */
[----:B------:R-:W-:-:S04]  /*05e0*/  UISETP.LT.AND UP0, UPT, UR40, UR10, UPT ;  /* 0x0000000a2800728c */ /* 0x000fc8000bf01270 */
[----:B------:R-:W-:Y:S01]  /*05f0*/  USEL UR42, UR40, UR10, UP0 ;  /* 0x0000000a282a7287 */ /* 0x000fe20008000000 */
[----:B0-----:R-:W-:-:S04]  /*0600*/  IMAD R0, R8, UR5, R7 ;  /* 0x0000000508007c24 */ /* 0x001fc8000f8e0207 */
[----:B-1----:R-:W-:-:S05]  /*0610*/  IMAD R0, R0, UR4, R17 ;  /* 0x0000000400007c24 */ /* 0x002fca000f8e0211 */
[----:B------:R-:W-:-:S04]  /*0620*/  LOP3.LUT R18, R0, 0x1f, RZ, 0xc0, !PT ;  /* 0x0000001f00127812 */ /* 0x000fc800078ec0ff */
[----:B------:R-:W-:-:S04]  /*0630*/  ISETP.GE.AND P0, PT, R18, UR10, PT ;  /* 0x0000000a12007c0c */ /* 0x000fc8000bf06270 */
[----:B------:R-:W-:-:S04]  /*0640*/  ISETP.LT.U32.AND P0, PT, R18, UR40, !P0 ;  /* 0x0000002812007c0c */ /* 0x000fc8000c701070 */
[----:B------:R-:W-:-:S09]  /*0650*/  P2R R58, PR, RZ, 0x1 ;  /* 0x00000001ff3a7803 */ /* 0x000fd20000000000 */
.L_x_92:
[----:B------:R-:W-:Y:S01]  /*0660*/  ISETP.NE.AND P0, PT, R58, RZ, PT ;  /* 0x000000ff3a00720c */ /* 0x000fe20003f05270 */
[----:B------:R-:W-:Y:S01]  /*0670*/  BSSY.RECONVERGENT B4, `(.L_x_14) ;  /* 0x0000362000047945 */ /* 0x000fe20003800200 */
[----:B0-----:R-:W-:-:S11]  /*0680*/  CS2R R2, SRZ ;  /* 0x0000000000027805 */ /* 0x001fd6000001ff00 */
[----:B----45:R-:W-:Y:S05]  /*0690*/  @!P0 BRA `(.L_x_15) ;  /* 0x00000034007c8947 */ /* 0x030fea0003800000 */
[----:B------:R-:W0:Y:S01]  /*06a0*/  S2UR UR5, SR_CgaCtaId ;  /* 0x00000000000579c3 */ /* 0x000e220000008800 */
[----:B------:R-:W-:Y:S01]  /*06b0*/  UMOV UR4, 0x400 ;  /* 0x0000040000047882 */ /* 0x000fe20000000000 */
[----:B------:R-:W-:Y:S02]  /*06c0*/  LOP3.LUT R0, R19, 0xff, RZ, 0xc0, !PT ;  /* 0x000000ff13007812 */ /* 0x000fe400078ec0ff */
[----:B------:R-:W-:-:S03]  /*06d0*/  MOV R45, R18 ;  /* 0x00000012002d7202 */ /* 0x000fc60000000f00 */
[----:B------:R-:W-:-:S05]  /*06e0*/  IMAD R0, R0, 0x89, RZ ;  /* 0x0000008900007824 */ /* 0x000fca00078e02ff */
[----:B------:R-:W-:-:S04]  /*06f0*/  SHF.R.U32.HI R44, RZ, 0xb, R0 ;  /* 0x0000000bff2c7819 */ /* 0x000fc80000011600 */
[----:B------:R-:W-:-:S05]  /*0700*/  PRMT R2, R44, 0x9910, RZ ;  /* 0x000099102c027816 */ /* 0x000fca00000000ff */
[----:B------:R-:W-:Y:S01]  /*0710*/  IMAD R2, R2, 0xf, RZ ;  /* 0x0000000f02027824 */ /* 0x000fe200078e02ff */
[----:B0-----:R-:W-:-:S04]  /*0720*/  ULEA UR4, UR5, UR4, 0x18 ;  /* 0x0000000405047291 */ /* 0x001fc8000f8ec0ff */
[----:B------:R-:W-:-:S04]  /*0730*/  IADD3 R2, PT, PT, RZ, -R2, RZ ;  /* 0x80000002ff027210 */ /* 0x000fc80007ffe0ff */
[----:B------:R-:W-:Y:S02]  /*0740*/  PRMT R46, R2, 0x7710, RZ ;  /* 0x00007710022e7816 */ /* 0x000fe400000000ff */
[----:B------:R-:W-:Y:S01]  /*0750*/  CS2R R2, SRZ ;  /* 0x0000000000027805 */ /* 0x000fe2000001ff00 */
[----:B------:R-:W0:Y:S01]  /*0760*/  LDS.128 R4, [UR4+0x50] ;  /* 0x00005004ff047984 */ /* 0x000e220008000c00 */
[----:B------:R-:W-:-:S03]  /*0770*/  IADD3 R46, PT, PT, R46, R19, RZ ;  /* 0x000000132e2e7210 */ /* 0x000fc60007ffe0ff */
[----:B------:R-:W1:Y:S04]  /*0780*/  LDS.128 R8, [UR4+0x60] ;  /* 0x00006004ff087984 */ /* 0x000e680008000c00 */
[----:B------:R-:W2:Y:S04]  /*0790*/  LDS.64 R12, [UR4+0x70] ;  /* 0x00007004ff0c7984 */ /* 0x000ea80008000a00 */
[----:B------:R-:W3:Y:S04]  /*07a0*/  LDS.128 R40, [UR4] ;  /* 0x00000004ff287984 */ /* 0x000ee80008000c00 */
[----:B------:R-:W4:Y:S04]  /*07b0*/  LDS.128 R36, [UR4+0x20] ;  /* 0x00002004ff247984 */ /* 0x000f280008000c00 */
[----:B------:R-:W3:Y:S04]  /*07c0*/  LDS.128 R32, [UR4+0x30] ;  /* 0x00003004ff207984 */ /* 0x000ee80008000c00 */
[----:B------:R-:W3:Y:S04]  /*07d0*/  LDS.128 R28, [UR4+0x10] ;  /* 0x00001004ff1c7984 */ /* 0x000ee80008000c00 */
[----:B------:R-:W3:Y:S01]  /*07e0*/  LDS.128 R24, [UR4+0x40] ;  /* 0x00004004ff187984 */ /* 0x000ee20008000c00 */
[----:B0-----:R-:W-:Y:S01]  /*07f0*/  FADD R0, R4, 1 ;  /* 0x3f80000004007421 */ /* 0x001fe20000000000 */
[----:B------:R-:W-:Y:S01]  /*0800*/  FADD R4, R5, 1 ;  /* 0x3f80000005047421 */ /* 0x000fe20000000000 */
[----:B------:R-:W-:Y:S01]  /*0810*/  FADD R5, R6, 1 ;  /* 0x3f80000006057421 */ /* 0x000fe20000000000 */
[----:B------:R-:W-:Y:S01]  /*0820*/  FADD R6, R7, 1 ;  /* 0x3f80000007067421 */ /* 0x000fe20000000000 */
[----:B-1----:R-:W-:Y:S01]  /*0830*/  FADD R7, R8, 1 ;  /* 0x3f80000008077421 */ /* 0x002fe20000000000 */
[----:B------:R-:W-:Y:S01]  /*0840*/  FADD R8, R9, 1 ;  /* 0x3f80000009087421 */ /* 0x000fe20000000000 */
[----:B------:R-:W-:Y:S01]  /*0850*/  FADD R9, R10, 1 ;  /* 0x3f8000000a097421 */ /* 0x000fe20000000000 */
[----:B------:R-:W-:Y:S01]  /*0860*/  FADD R10, R11, 1 ;  /* 0x3f8000000b0a7421 */ /* 0x000fe20000000000 */
[----:B--2---:R-:W-:Y:S01]  /*0870*/  FADD R11, R12, 1 ;  /* 0x3f8000000c0b7421 */ /* 0x004fe20000000000 */
[----:B------:R-:W-:-:S07]  /*0880*/  FADD R12, R13, 1 ;  /* 0x3f8000000d0c7421 */ /* 0x000fce0000000000 */
.L_x_90:
[----:B------:R-:W-:Y:S01]  /*0890*/  MOV R13, UR40 ;  /* 0x00000028000d7c02 */ /* 0x000fe20008000f00 */
[----:B------:R-:W-:Y:S03]  /*08a0*/  BSSY.RECONVERGENT B3, `(.L_x_16) ;  /* 0x000033b000037945 */ /* 0x000fe60003800200 */
[----:B------:R-:W-:-:S04]  /*08b0*/  IADD3 R13, PT, PT, R13, -0x5dc, -R45 ;  /* 0xfffffa240d0d7810 */ /* 0x000fc80007ffe82d */
[----:B------:R-:W-:-:S13]  /*08c0*/  ISETP.GE.U32.AND P0, PT, R13, -0x5db, PT ;  /* 0xfffffa250d00780c */ /* 0x000fda0003f06070 */
[----:B-----5:R-:W-:Y:S05]  /*08d0*/  @!P0 BRA `(.L_x_17) ;  /* 0x0000003000dc8947 */ /* 0x020fea0003800000 */
[----:B------:R-:W0:Y:S02]  /*08e0*/  LDC.64 R22, c[0x0][0x390] ;  /* 0x0000e400ff167b82 */ /* 0x000e240000000a00 */
[----:B0-----:R-:W-:-:S06]  /*08f0*/  IMAD.WIDE.U32 R22, R45, 0x8, R22 ;  /* 0x000000082d167825 */ /* 0x001fcc00078e0016 */
[----:B------:R-:W2:Y:S02]  /*0900*/  LDG.E.64.CONSTANT R22, desc[UR36][R22.64] ;  /* 0x0000002416167981 */ /* 0x000ea4000c1e9b00 */
[----:B--2---:R-:W-:-:S14]  /*0910*/  DSETP.GEU.AND P0, PT, R22, 1, PT ;  /* 0x3ff000001600742a */ /* 0x004fdc0003f0e000 */
[----:B------:R-:W-:Y:S05]  /*0920*/  @!P0 BRA `(.L_x_17) ;  /* 0x0000003000c88947 */ /* 0x000fea0003800000 */
[----:B------:R-:W-:-:S07]  /*0930*/  IMAD.MOV.U32 R47, RZ, RZ, RZ ;  /* 0x000000ffff2f7224 */ /* 0x000fce00078e00ff */
.L_x_89:
[----:B-----5:R-:W0:Y:S01]  /*0940*/  LDC.64 R48, c[0x0][0x388] ;  /* 0x0000e200ff307b82 */ /* 0x020e220000000a00 */
[----:B------:R-:W1:Y:S02]  /*0950*/  LDCU UR4, c[0x0][0x418] ;  /* 0x00008300ff0477ac */ /* 0x000e640008000800 */
[----:B-1----:R-:W-:-:S04]  /*0960*/  IMAD R13, R47, UR4, R45 ;  /* 0x000000042f0d7c24 */ /* 0x002fc8000f8e022d */
[----:B0-----:R-:W-:-:S06]  /*0970*/  IMAD.WIDE R48, R13, 0x4, R48 ;  /* 0x000000040d307825 */ /* 0x001fcc00078e0230 */
[----:B------:R-:W2:Y:S01]  /*0980*/  LDG.E.CONSTANT R48, desc[UR36][R48.64] ;  /* 0x0000002430307981 */ /* 0x000ea2000c1e9900 */
[----:B------:R-:W-:Y:S01]  /*0990*/  BSSY.RECONVERGENT B2, `(.L_x_18) ;  /* 0x0000327000027945 */ /* 0x000fe20003800200 */
[----:B--2---:R-:W-:-:S13]  /*09a0*/  FSETP.GEU.AND P0, PT, R48, 0.0010000000474974513054, PT ;  /* 0x3a83126f3000780b */ /* 0x004fda0003f0e000 */
[----:B------:R-:W-:Y:S05]  /*09b0*/  @!P0 BRA `(.L_x_19) ;  /* 0x0000003000908947 */ /* 0x000fea0003800000 */
[----:B------:R-:W0:Y:S01]  /*09c0*/  LDC.64 R14, c[0x0][0x380] ;  /* 0x0000e000ff0e7b82 */ /* 0x000e220000000a00 */
[----:B------:R-:W-:Y:S01]  /*09d0*/  IMAD R13, R47, 0xa, RZ ;  /* 0x0000000a2f0d7824 */ /* 0x000fe200078e02ff */
[----:B------:R-:W-:-:S03]  /*09e0*/  UMOV UR4, 0x14 ;  /* 0x0000001400047882 */ /* 0x000fc60000000000 */
[----:B0-----:R-:W-:Y:S01]  /*09f0*/  IMAD.WIDE.U32 R14, R13, 0x4, R14 ;  /* 0x000000040d0e7825 */ /* 0x001fe200078e000e */
[----:B------:R-:W-:-:S04]  /*0a00*/  LOP3.LUT R13, R46, 0xff, RZ, 0xc0, !PT ;  /* 0x000000ff2e0d7812 */ /* 0x000fc800078ec0ff */
[----:B------:R-:W-:Y:S01]  /*0a10*/  LEA R13, R13, UR4, 0x2 ;  /* 0x000000040d0d7c11 */ /* 0x000fe2000f8e10ff */
[----:B------:R-:W5:Y:S04]  /*0a20*/  LDG.E.CONSTANT R59, desc[UR36][R14.64] ;  /* 0x000000240e3b7981 */ /* 0x000f68000c1e9900 */
        /* <DEDUP_REMOVED lines=8> */
[----:B------:R0:W5:Y:S01]  /*0ab0*/  LDG.E.CONSTANT R57, desc[UR36][R14.64+0x24] ;  /* 0x000024240e397981 */ /* 0x000162000c1e9900 */
[----:B------:R-:W-:Y:S01]  /*0ac0*/  UMOV UR4, 0x3f317218 ;  /* 0x3f31721800047882 */ /* 0x000fe20000000000 */
[----:B------:R-:W-:Y:S01]  /*0ad0*/  BSSY.RECONVERGENT B6, `(.L_x_20) ;  /* 0x000000f000067945 */ /* 0x000fe20003800200 */
[----:B------:R-:W-:Y:S01]  /*0ae0*/  MOV R16, UR4 ;  /* 0x0000000400107c02 */ /* 0x000fe20008000f00 */
[----:B0-----:R-:W0:Y:S02]  /*0af0*/  LDC R15, c[0x3][R13] ;  /* 0x00c000000d0f7b82 */ /* 0x001e240000000800 */
[----:B0-----:R-:W0:Y:S08]  /*0b00*/  MUFU.RCP R13, R15 ;  /* 0x0000000f000d7308 */ /* 0x001e300000001000 */
[----:B------:R-:W1:Y:S01]  /*0b10*/  FCHK P0, R16, R15 ;  /* 0x0000000f10007302 */ /* 0x000e620000000000 */
[----:B0-----:R-:W-:-:S04]  /*0b20*/  FFMA R14, -R15, R13, 1 ;  /* 0x3f8000000f0e7423 */ /* 0x001fc8000000010d */
[----:B------:R-:W-:-:S04]  /*0b30*/  FFMA R13, R13, R14, R13 ;  /* 0x0000000e0d0d7223 */ /* 0x000fc8000000000d */
[----:B------:R-:W-:-:S04]  /*0b40*/  FFMA R60, R13, 0.69314718246459960938, RZ ;  /* 0x3f3172180d3c7823 */ /* 0x000fc800000000ff */
[----:B------:R-:W-:-:S04]  /*0b50*/  FFMA R14, -R15, R60, 0.69314718246459960938 ;  /* 0x3f3172180f0e7423 */ /* 0x000fc8000000013c */
[----:B------:R-:W-:Y:S01]  /*0b60*/  FFMA R60, R13, R14, R60 ;  /* 0x0000000e0d3c7223 */ /* 0x000fe2000000003c */
[----:B-1----:R-:W-:Y:S06]  /*0b70*/  @!P0 BRA `(.L_x_21) ;  /* 0x0000000000108947 */ /* 0x002fec0003800000 */
[----:B------:R-:W-:Y:S01]  /*0b80*/  HFMA2 R14, -RZ, RZ, 1.7978515625, 12480 ;  /* 0x3f317218ff0e7431 */ /* 0x000fe200000001ff */
[----:B------:R-:W-:-:S07]  /*0b90*/  MOV R20, 0xbb0 ;  /* 0x00000bb000147802 */ /* 0x000fce0000000f00 */
[----:B---345:R-:W-:Y:S05]  /*0ba0*/  CALL.REL.NOINC `($__internal_3_$__cuda_sm3x_div_rn_noftz_f32_slowpath) ;  /* 0x0000016800207944 */ /* 0x038fea0003c00000 */
[----:B------:R-:W-:-:S07]  /*0bb0*/  MOV R60, R21 ;  /* 0x00000015003c7202 */ /* 0x000fce0000000f00 */
.L_x_21:
[----:B------:R-:W-:Y:S05]  /*0bc0*/  BSYNC.RECONVERGENT B6 ;  /* 0x0000000000067941 */ /* 0x000fea0003800200 */
.L_x_20:
[----:B------:R-:W-:Y:S01]  /*0bd0*/  SHF.L.U32 R61, R44, 0x2, RZ ;  /* 0x000000022c3d7819 */ /* 0x000fe200000006ff */
[----:B------:R-:W0:Y:S01]  /*0be0*/  MUFU.RCP R13, R60 ;  /* 0x0000003c000d7308 */ /* 0x000e220000001000 */
[----:B------:R-:W-:Y:S01]  /*0bf0*/  FMUL R16, R60, 5 ;  /* 0x40a000003c107820 */ /* 0x000fe20000400000 */
[----:B------:R-:W-:Y:S03]  /*0c00*/  BSSY.RECONVERGENT B6, `(.L_x_22) ;  /* 0x0000010000067945 */ /* 0x000fe60003800200 */
[----:B------:R-:W1:Y:S03]  /*0c10*/  LDC R61, c[0x3][R61] ;  /* 0x00c000003d3d7b82 */ /* 0x000e660000000800 */
[----:B------:R-:W2:Y:S01]  /*0c20*/  FCHK P0, R16, R60 ;  /* 0x0000003c10007302 */ /* 0x000ea20000000000 */
[----:B0-----:R-:W-:-:S04]  /*0c30*/  FFMA R14, R13, -R60, 1 ;  /* 0x3f8000000d0e7423 */ /* 0x001fc8000000083c */
[----:B------:R-:W-:Y:S01]  /*0c40*/  FFMA R14, R13, R14, R13 ;  /* 0x0000000e0d0e7223 */ /* 0x000fe2000000000d */
[----:B------:R-:W-:-:S03]  /*0c50*/  FADD R13, R16, -R60 ;  /* 0x8000003c100d7221 */ /* 0x000fc60000000000 */
[----:B------:R-:W-:-:S04]  /*0c60*/  FFMA R15, R16, R14, RZ ;  /* 0x0000000e100f7223 */ /* 0x000fc800000000ff */
[----:B------:R-:W-:-:S04]  /*0c70*/  FFMA R20, R15, -R60, R16 ;  /* 0x8000003c0f147223 */ /* 0x000fc80000000010 */
[----:B------:R-:W-:Y:S01]  /*0c80*/  FFMA R14, R14, R20, R15 ;  /* 0x000000140e0e7223 */ /* 0x000fe2000000000f */
[----:B-1----:R-:W-:Y:S01]  /*0c90*/  FMUL R67, R61, R13 ;  /* 0x0000000d3d437220 */ /* 0x002fe20000400000 */
[----:B--2---:R-:W-:Y:S06]  /*0ca0*/  @!P0 BRA `(.L_x_23) ;  /* 0x0000000000148947 */ /* 0x004fec0003800000 */
[----:B------:R-:W-:Y:S02]  /*0cb0*/  MOV R14, R16 ;  /* 0x00000010000e7202 */ /* 0x000fe40000000f00 */
[----:B------:R-:W-:Y:S02]  /*0cc0*/  MOV R15, R60 ;  /* 0x0000003c000f7202 */ /* 0x000fe40000000f00 */
[----:B------:R-:W-:-:S07]  /*0cd0*/  MOV R20, 0xcf0 ;  /* 0x00000cf000147802 */ /* 0x000fce0000000f00 */
[----:B---345:R-:W-:Y:S05]  /*0ce0*/  CALL.REL.NOINC `($__internal_3_$__cuda_sm3x_div_rn_noftz_f32_slowpath) ;  /* 0x0000016400d07944 */ /* 0x038fea0003c00000 */
[----:B------:R-:W-:-:S07]  /*0cf0*/  MOV R14, R21 ;  /* 0x00000015000e7202 */ /* 0x000fce0000000f00 */
.L_x_23:
[----:B------:R-:W-:Y:S05]  /*0d00*/  BSYNC.RECONVERGENT B6 ;  /* 0x0000000000067941 */ /* 0x000fea0003800200 */
.L_x_22:
[----:B------:R-:W-:Y:S01]  /*0d10*/  FSETP.GEU.AND P0, PT, |R14|, 1.175494350822287508e-38, PT ;  /* 0x008000000e00780b */ /* 0x000fe20003f0e200 */
[----:B------:R-:W-:Y:S01]  /*0d20*/  VIADD R13, R16, 0x1800000 ;  /* 0x01800000100d7836 */ /* 0x000fe20000000000 */
[----:B------:R-:W-:Y:S04]  /*0d30*/  BSSY.RECONVERGENT B1, `(.L_x_24) ;  /* 0x0000010000017945 */ /* 0x000fe80003800200 */
[----:B------:R-:W-:-:S04]  /*0d40*/  LOP3.LUT R13, R13, 0x7f800000, RZ, 0xc0, !PT ;  /* 0x7f8000000d0d7812 */ /* 0x000fc800078ec0ff */
[----:B------:R-:W-:-:S03]  /*0d50*/  ISETP.GT.U32.AND P1, PT, R13, 0x1ffffff, PT ;  /* 0x01ffffff0d00780c */ /* 0x000fc60003f24070 */
[----:B------:R-:W-:-:S06]  /*0d60*/  @!P0 FMUL R14, R14, 16777216 ;  /* 0x4b8000000e0e8820 */ /* 0x000fcc0000400000 */
[----:B------:R-:W0:Y:S02]  /*0d70*/  MUFU.LG2 R14, R14 ;  /* 0x0000000e000e7308 */ /* 0x000e240000000c00 */
[----:B0-----:R-:W-:-:S04]  /*0d80*/  @!P0 FADD R14, R14, -24 ;  /* 0xc1c000000e0e8421 */ /* 0x001fc80000000000 */
[----:B------:R-:W-:Y:S01]  /*0d90*/  FFMA R14, R14, -0.69314718246459960938, R67 ;  /* 0xbf3172180e0e7823 */ /* 0x000fe20000000043 */
[----:B------:R-:W-:Y:S06]  /*0da0*/  @P1 BRA `(.L_x_25) ;  /* 0x0000000000101947 */ /* 0x000fec0003800000 */
[----:B------:R-:W-:Y:S02]  /*0db0*/  MOV R13, R16 ;  /* 0x00000010000d7202 */ /* 0x000fe40000000f00 */
[----:B------:R-:W-:-:S07]  /*0dc0*/  MOV R20, 0xde0 ;  /* 0x00000de000147802 */ /* 0x000fce0000000f00 */
[----:B---345:R-:W-:Y:S05]  /*0dd0*/  CALL.REL.NOINC `($__internal_2_$__cuda_sm20_rcp_rn_f32_slowpath) ;  /* 0x0000016000c07944 */ /* 0x038fea0003c00000 */
[----:B------:R-:W-:Y:S05]  /*0de0*/  BRA `(.L_x_26) ;  /* 0x0000000000107947 */ /* 0x000fea0003800000 */
.L_x_25:
[----:B------:R-:W0:Y:S02]  /*0df0*/  MUFU.RCP R13, R16 ;  /* 0x00000010000d7308 */ /* 0x000e240000001000 */
[----:B0-----:R-:W-:-:S04]  /*0e00*/  FFMA R15, R16, R13, -1 ;  /* 0xbf800000100f7423 */ /* 0x001fc8000000000d */
[----:B------:R-:W-:-:S04]  /*0e10*/  FADD.FTZ R15, -R15, -RZ ;  /* 0x800000ff0f0f7221 */ /* 0x000fc80000010100 */
[----:B------:R-:W-:-:S07]  /*0e20*/  FFMA R13, R13, R15, R13 ;  /* 0x0000000f0d0d7223 */ /* 0x000fce000000000d */
.L_x_26:
[----:B------:R-:W-:Y:S05]  /*0e30*/  BSYNC.RECONVERGENT B1 ;  /* 0x0000000000017941 */ /* 0x000fea0003800200 */
.L_x_24:
[----:B------:R-:W-:Y:S01]  /*0e40*/  FADD R21, R61, -R13 ;  /* 0x8000000d3d157221 */ /* 0x000fe20000000000 */
[----:B------:R-:W-:Y:S03]  /*0e50*/  BSSY.RECONVERGENT B6, `(.L_x_27) ;  /* 0x000000d000067945 */ /* 0x000fe60003800200 */
[----:B------:R-:W0:Y:S08]  /*0e60*/  MUFU.RCP R13, R21 ;  /* 0x00000015000d7308 */ /* 0x000e300000001000 */
[----:B------:R-:W1:Y:S01]  /*0e70*/  FCHK P0, R14, R21 ;  /* 0x000000150e007302 */ /* 0x000e620000000000 */
[----:B0-----:R-:W-:-:S04]  /*0e80*/  FFMA R15, -R21, R13, 1 ;  /* 0x3f800000150f7423 */ /* 0x001fc8000000010d */
[----:B------:R-:W-:-:S04]  /*0e90*/  FFMA R15, R13, R15, R13 ;  /* 0x0000000f0d0f7223 */ /* 0x000fc8000000000d */
[----:B------:R-:W-:-:S04]  /*0ea0*/  FFMA R13, R14, R15, RZ ;  /* 0x0000000f0e0d7223 */ /* 0x000fc800000000ff */
[----:B------:R-:W-:-:S04]  /*0eb0*/  FFMA R20, -R21, R13, R14 ;  /* 0x0000000d15147223 */ /* 0x000fc8000000010e */
[----:B------:R-:W-:Y:S01]  /*0ec0*/  FFMA R13, R15, R20, R13 ;  /* 0x000000140f0d7223 */ /* 0x000fe2000000000d */
[----:B-1----:R-:W-:Y:S06]  /*0ed0*/  @!P0 BRA `(.L_x_28) ;  /* 0x0000000000108947 */ /* 0x002fec0003800000 */
[----:B------:R-:W-:Y:S02]  /*0ee0*/  MOV R15, R21 ;  /* 0x00000015000f7202 */ /* 0x000fe40000000f00 */
[----:B------:R-:W-:-:S07]  /*0ef0*/  MOV R20, 0xf10 ;  /* 0x00000f1000147802 */ /* 0x000fce0000000f00 */
[----:B---345:R-:W-:Y:S05]  /*0f00*/  CALL.REL.NOINC `($__internal_3_$__cuda_sm3x_div_rn_noftz_f32_slowpath) ;  /* 0x0000016400487944 */ /* 0x038fea0003c00000 */
[----:B------:R-:W-:-:S07]  /*0f10*/  MOV R13, R21 ;  /* 0x00000015000d7202 */ /* 0x000fce0000000f00 */
.L_x_28:
[----:B------:R-:W-:Y:S05]  /*0f20*/  BSYNC.RECONVERGENT B6 ;  /* 0x0000000000067941 */ /* 0x000fea0003800200 */
.L_x_27:
[----:B------:R-:W0:Y:S01]  /*0f30*/  MUFU.RCP R14, R60 ;  /* 0x0000003c000e7308 */ /* 0x000e220000001000 */
[----:B------:R-:W-:Y:S01]  /*0f40*/  FADD R67, R16, -R13 ;  /* 0x8000000d10437221 */ /* 0x000fe20000000000 */
[----:B------:R-:W-:Y:S06]  /*0f50*/  BSSY.RECONVERGENT B6, `(.L_x_29) ;  /* 0x000000f000067945 */ /* 0x000fec0003800200 */
[----:B------:R-:W1:Y:S01]  /*0f60*/  FCHK P0, R67, R60 ;  /* 0x0000003c43007302 */ /* 0x000e620000000000 */
[----:B0-----:R-:W-:-:S04]  /*0f70*/  FFMA R15, R14, -R60, 1 ;  /* 0x3f8000000e0f7423 */ /* 0x001fc8000000083c */
[----:B------:R-:W-:Y:S01]  /*0f80*/  FFMA R13, R14, R15, R14 ;  /* 0x0000000f0e0d7223 */ /* 0x000fe2000000000e */
[----:B------:R-:W-:-:S03]  /*0f90*/  FADD R14, R67, -R60 ;  /* 0x8000003c430e7221 */ /* 0x000fc60000000000 */
[----:B------:R-:W-:Y:S01]  /*0fa0*/  FFMA R15, R13, R67, RZ ;  /* 0x000000430d0f7223 */ /* 0x000fe200000000ff */
[----:B------:R-:W-:-:S03]  /*0fb0*/  FMUL R68, R61, R14 ;  /* 0x0000000e3d447220 */ /* 0x000fc60000400000 */
[----:B------:R-:W-:-:S04]  /*0fc0*/  FFMA R16, R15, -R60, R67 ;  /* 0x8000003c0f107223 */ /* 0x000fc80000000043 */
[----:B------:R-:W-:Y:S01]  /*0fd0*/  FFMA R13, R13, R16, R15 ;  /* 0x000000100d0d7223 */ /* 0x000fe2000000000f */
[----:B-1----:R-:W-:Y:S06]  /*0fe0*/  @!P0 BRA `(.L_x_30) ;  /* 0x0000000000148947 */ /* 0x002fec0003800000 */
[----:B------:R-:W-:Y:S02]  /*0ff0*/  MOV R14, R67 ;  /* 0x00000043000e7202 */ /* 0x000fe40000000f00 */
[----:B------:R-:W-:Y:S02]  /*1000*/  MOV R15, R60 ;  /* 0x0000003c000f7202 */ /* 0x000fe40000000f00 */
[----:B------:R-:W-:-:S07]  /*1010*/  MOV R20, 0x1030 ;  /* 0x0000103000147802 */ /* 0x000fce0000000f00 */
[----:B---345:R-:W-:Y:S05]  /*1020*/  CALL.REL.NOINC `($__internal_3_$__cuda_sm3x_div_rn_noftz_f32_slowpath) ;  /* 0x0000016400007944 */ /* 0x038fea0003c00000 */
[----:B------:R-:W-:-:S07]  /*1030*/  MOV R13, R21 ;  /* 0x00000015000d7202 */ /* 0x000fce0000000f00 */
.L_x_30:
[----:B------:R-:W-:Y:S05]  /*1040*/  BSYNC.RECONVERGENT B6 ;  /* 0x0000000000067941 */ /* 0x000fea0003800200 */
.L_x_29:
[----:B------:R-:W-:Y:S01]  /*1050*/  FSETP.GEU.AND P0, PT, |R13|, 1.175494350822287508e-38, PT ;  /* 0x008000000d00780b */ /* 0x000fe20003f0e200 */
[----:B------:R-:W-:-:S12]  /*1060*/  BSSY.RECONVERGENT B1, `(.L_x_31) ;  /* 0x0000011000017945 */ /* 0x000fd80003800200 */
[----:B------:R-:W-:-:S04]  /*1070*/  @!P0 FMUL R13, R13, 16777216 ;  /* 0x4b8000000d0d8820 */ /* 0x000fc80000400000 */
[----:B------:R0:W1:Y:S02]  /*1080*/  MUFU.LG2 R14, R13 ;  /* 0x0000000d000e7308 */ /* 0x0000640000000c00 */
[----:B0-----:R-:W-:-:S04]  /*1090*/  IADD3 R13, PT, PT, R67, 0x1800000, RZ ;  /* 0x01800000430d7810 */ /* 0x001fc80007ffe0ff */
[----:B------:R-:W-:-:S04]  /*10a0*/  LOP3.LUT R13, R13, 0x7f800000, RZ, 0xc0, !PT ;  /* 0x7f8000000d0d7812 */ /* 0x000fc800078ec0ff */
[----:B------:R-:W-:Y:S01]  /*10b0*/  ISETP.GT.U32.AND P1, PT, R13, 0x1ffffff, PT ;  /* 0x01ffffff0d00780c */ /* 0x000fe20003f24070 */
[----:B-1----:R-:W-:-:S04]  /*10c0*/  @!P0 FADD R14, R14, -24 ;  /* 0xc1c000000e0e8421 */ /* 0x002fc80000000000 */
[----:B------:R-:W-:-:S08]  /*10d0*/  FFMA R14, R14, -0.69314718246459960938, R68 ;  /* 0xbf3172180e0e7823 */ /* 0x000fd00000000044 */
[----:B------:R-:W-:Y:S05]  /*10e0*/  @P1 BRA `(.L_x_32) ;  /* 0x0000000000101947 */ /* 0x000fea0003800000 */
[----:B------:R-:W-:Y:S01]  /*10f0*/  IMAD.MOV.U32 R13, RZ, RZ, R67 ;  /* 0x000000ffff0d7224 */ /* 0x000fe200078e0043 */
[----:B------:R-:W-:-:S07]  /*1100*/  MOV R20, 0x1120 ;  /* 0x0000112000147802 */ /* 0x000fce0000000f00 */
[----:B---345:R-:W-:Y:S05]  /*1110*/  CALL.REL.NOINC `($__internal_2_$__cuda_sm20_rcp_rn_f32_slowpath) ;  /* 0x0000015c00f07944 */ /* 0x038fea0003c00000 */
[----:B------:R-:W-:Y:S05]  /*1120*/  BRA `(.L_x_33) ;  /* 0x0000000000107947 */ /* 0x000fea0003800000 */
.L_x_32:
[----:B------:R-:W0:Y:S02]  /*1130*/  MUFU.RCP R13, R67 ;  /* 0x00000043000d7308 */ /* 0x000e240000001000 */
[----:B0-----:R-:W-:-:S04]  /*1140*/  FFMA R15, R67, R13, -1 ;  /* 0xbf800000430f7423 */ /* 0x001fc8000000000d */
[----:B------:R-:W-:-:S04]  /*1150*/  FADD.FTZ R15, -R15, -RZ ;  /* 0x800000ff0f0f7221 */ /* 0x000fc80000010100 */
[----:B------:R-:W-:-:S07]  /*1160*/  FFMA R13, R13, R15, R13 ;  /* 0x0000000f0d0d7223 */ /* 0x000fce000000000d */
.L_x_33:
[----:B------:R-:W-:Y:S05]  /*1170*/  BSYNC.RECONVERGENT B1 ;  /* 0x0000000000017941 */ /* 0x000fea0003800200 */
.L_x_31:
        /* <DEDUP_REMOVED lines=14> */
.L_x_35:
[----:B------:R-:W-:Y:S05]  /*1260*/  BSYNC.RECONVERGENT B6 ;  /* 0x0000000000067941 */ /* 0x000fea0003800200 */
.L_x_34:
        /* <DEDUP_REMOVED lines=17> */
.L_x_37:
[----:B------:R-:W-:Y:S05]  /*1380*/  BSYNC.RECONVERGENT B6 ;  /* 0x0000000000067941 */ /* 0x000fea0003800200 */
.L_x_36:
        /* <DEDUP_REMOVED lines=10> */
[----:B------:R-:W-:Y:S02]  /*1430*/  MOV R13, R67 ;  /* 0x00000043000d7202 */ /* 0x000fe40000000f00 */
[----:B------:R-:W-:-:S07]  /*1440*/  MOV R20, 0x1460 ;  /* 0x0000146000147802 */ /* 0x000fce0000000f00 */
[----:B---345:R-:W-:Y:S05]  /*1450*/  CALL.REL.NOINC `($__internal_2_$__cuda_sm20_rcp_rn_f32_slowpath) ;  /* 0x0000015c00207944 */ /* 0x038fea0003c00000 */
[----:B------:R-:W-:Y:S05]  /*1460*/  BRA `(.L_x_40) ;  /* 0x0000000000107947 */ /* 0x000fea0003800000 */
.L_x_39:
[----:B------:R-:W0:Y:S02]  /*1470*/  MUFU.RCP R13, R67 ;  /* 0x00000043000d7308 */ /* 0x000e240000001000 */
[----:B0-----:R-:W-:-:S04]  /*1480*/  FFMA R15, R67, R13, -1 ;  /* 0xbf800000430f7423 */ /* 0x001fc8000000000d */
[----:B------:R-:W-:-:S04]  /*1490*/  FADD.FTZ R15, -R15, -RZ ;  /* 0x800000ff0f0f7221 */ /* 0x000fc80000010100 */
[----:B------:R-:W-:-:S07]  /*14a0*/  FFMA R13, R13, R15, R13 ;  /* 0x0000000f0d0d7223 */ /* 0x000fce000000000d */
.L_x_40:
[----:B------:R-:W-:Y:S05]  /*14b0*/  BSYNC.RECONVERGENT B1 ;  /* 0x0000000000017941 */ /* 0x000fea0003800200 */
.L_x_38:
        /* <DEDUP_REMOVED lines=10> */
[----:B------:R-:W-:Y:S01]  /*1560*/  IMAD.MOV.U32 R15, RZ, RZ, R20 ;  /* 0x000000ffff0f7224 */ /* 0x000fe200078e0014 */
[----:B------:R-:W-:-:S07]  /*1570*/  MOV R20, 0x1590 ;  /* 0x0000159000147802 */ /* 0x000fce0000000f00 */
[----:B---345:R-:W-:Y:S05]  /*1580*/  CALL.REL.NOINC `($__internal_3_$__cuda_sm3x_div_rn_noftz_f32_slowpath) ;  /* 0x0000015c00a87944 */ /* 0x038fea0003c00000 */
[----:B------:R-:W-:-:S07]  /*1590*/  MOV R13, R21 ;  /* 0x00000015000d7202 */ /* 0x000fce0000000f00 */
.L_x_42:
[----:B------:R-:W-:Y:S05]  /*15a0*/  BSYNC.RECONVERGENT B6 ;  /* 0x0000000000067941 */ /* 0x000fea0003800200 */
.L_x_41:
        /* <DEDUP_REMOVED lines=17> */
.L_x_44:
[----:B------:R-:W-:Y:S05]  /*16c0*/  BSYNC.RECONVERGENT B6 ;  /* 0x0000000000067941 */ /* 0x000fea0003800200 */
.L_x_43:
        /* <DEDUP_REMOVED lines=14> */
.L_x_46:
[----:B------:R-:W0:Y:S02]  /*17b0*/  MUFU.RCP R13, R67 ;  /* 0x00000043000d7308 */ /* 0x000e240000001000 */
[----:B0-----:R-:W-:-:S04]  /*17c0*/  FFMA R15, R67, R13, -1 ;  /* 0xbf800000430f7423 */ /* 0x001fc8000000000d */
[----:B------:R-:W-:-:S04]  /*17d0*/  FADD.FTZ R15, -R15, -RZ ;  /* 0x800000ff0f0f7221 */ /* 0x000fc80000010100 */
[----:B------:R-:W-:-:S07]  /*17e0*/  FFMA R13, R13, R15, R13 ;  /* 0x0000000f0d0d7223 */ /* 0x000fce000000000d */
.L_x_47:
[----:B------:R-:W-:Y:S05]  /*17f0*/  BSYNC.RECONVERGENT B1 ;  /* 0x0000000000017941 */ /* 0x000fea0003800200 */
.L_x_45:
        /* <DEDUP_REMOVED lines=13> */
[----:B------:R-:W-:-:S07]  /*18d0*/  IMAD.MOV.U32 R13, RZ, RZ, R21 ;  /* 0x000000ffff0d7224 */ /* 0x000fce00078e0015 */
.L_x_49:
[----:B------:R-:W-:Y:S05]  /*18e0*/  BSYNC.RECONVERGENT B6 ;  /* 0x0000000000067941 */ /* 0x000fea0003800200 */
.L_x_48:
        /* <DEDUP_REMOVED lines=17> */
.L_x_51:
[----:B------:R-:W-:Y:S05]  /*1a00*/  BSYNC.RECONVERGENT B6 ;  /* 0x0000000000067941 */ /* 0x000fea0003800200 */
.L_x_50:
        /* <DEDUP_REMOVED lines=14> */
.L_x_53:
[----:B------:R-:W0:Y:S02]  /*1af0*/  MUFU.RCP R13, R67 ;  /* 0x00000043000d7308 */ /* 0x000e240000001000 */
[----:B0-----:R-:W-:-:S04]  /*1b00*/  FFMA R15, R67, R13, -1 ;  /* 0xbf800000430f7423 */ /* 0x001fc8000000000d */
[----:B------:R-:W-:-:S04]  /*1b10*/  FADD.FTZ R15, -R15, -RZ ;  /* 0x800000ff0f0f7221 */ /* 0x000fc80000010100 */
[----:B------:R-:W-:-:S07]  /*1b20*/  FFMA R13, R13, R15, R13 ;  /* 0x0000000f0d0d7223 */ /* 0x000fce000000000d */
.L_x_54:
[----:B------:R-:W-:Y:S05]  /*1b30*/  BSYNC.RECONVERGENT B1 ;  /* 0x0000000000017941 */ /* 0x000fea0003800200 */
.L_x_52:
        /* <DEDUP_REMOVED lines=14> */
.L_x_56:
[----:B------:R-:W-:Y:S05]  /*1c20*/  BSYNC.RECONVERGENT B6 ;  /* 0x0000000000067941 */ /* 0x000fea0003800200 */
.L_x_55:
[----:B------:R-:W-:Y:S01]  /*1c30*/  FADD R67, R67, -R13 ;  /* 0x8000000d43437221 */ /* 0x000fe20000000000 */
[----:B------:R-:W-:-:S03]  /*1c40*/  FMUL R14, R61, -R60 ;  /* 0x8000003c3d0e7220 */ /* 0x000fc60000400000 */
[----:B------:R-:W-:Y:S01]  /*1c50*/  FMUL R61, R61, -R67 ;  /* 0x800000433d3d7220 */ /* 0x000fe20000400000 */
[----:B------:R-:W-:-:S03]  /*1c60*/  FMUL R14, R14, 1.4426950216293334961 ;  /* 0x3fb8aa3b0e0e7820 */ /* 0x000fc60000400000 */
[----:B------:R-:W-:Y:S02]  /*1c70*/  FMUL R61, R61, 1.4426950216293334961 ;  /* 0x3fb8aa3b3d3d7820 */ /* 0x000fe40000400000 */
[----:B------:R-:W-:-:S03]  /*1c80*/  FSETP.GEU.AND P0, PT, R14, -126, PT ;  /* 0xc2fc00000e00780b */ /* 0x000fc60003f0e000 */
[----:B------:R-:W-:-:S10]  /*1c90*/  FSETP.GEU.AND P1, PT, R61, -126, PT ;  /* 0xc2fc00003d00780b */ /* 0x000fd40003f2e000 */
[----:B------:R-:W-:-:S03]  /*1ca0*/  @!P0 FMUL R14, R14, 0.5 ;  /* 0x3f0000000e0e8820 */ /* 0x000fc60000400000 */
[----:B------:R-:W-:-:S03]  /*1cb0*/  @!P1 FMUL R61, R61, 0.5 ;  /* 0x3f0000003d3d9820 */ /* 0x000fc60000400000 */
[----:B------:R-:W0:Y:S08]  /*1cc0*/  MUFU.EX2 R14, R14 ;  /* 0x0000000e000e7308 */ /* 0x000e300000000800 */
[----:B------:R-:W1:Y:S01]  /*1cd0*/  MUFU.EX2 R61, R61 ;  /* 0x0000003d003d7308 */ /* 0x000e620000000800 */
[----:B0-----:R-:W-:Y:S01]  /*1ce0*/  @!P0 FMUL R14, R14, R14 ;  /* 0x0000000e0e0e8220 */ /* 0x001fe20000400000 */
[----:B-1----:R-:W-:-:S04]  /*1cf0*/  @!P1 FMUL R61, R61, R61 ;  /* 0x0000003d3d3d9220 */ /* 0x002fc80000400000 */
[----:B------:R-:W-:-:S05]  /*1d00*/  FADD R61, R14, -R61 ;  /* 0x8000003d0e3d7221 */ /* 0x000fca0000000000 */
[----:B------:R-:W-:-:S13]  /*1d10*/  FSETP.GEU.AND P0, PT, |R61|, 1.00000001335143196e-10, PT ;  /* 0x2edbe6ff3d00780b */ /* 0x000fda0003f0e200 */
[----:B------:R-:W-:Y:S05]  /*1d20*/  @!P0 BRA `(.L_x_19) ;  /* 0x0000001c00b48947 */ /* 0x000fea0003800000 */
[----:B------:R-:W-:Y:S01]  /*1d30*/  IADD3 R13, PT, PT, -R45, UR40, RZ ;  /* 0x000000282d0d7c10 */ /* 0x000fe2000fffe1ff */
[----:B------:R-:W0:Y:S01]  /*1d40*/  MUFU.RCP R15, R61 ;  /* 0x0000003d000f7308 */ /* 0x000e220000001000 */
[----:B------:R-:W-:Y:S02]  /*1d50*/  BSSY.RECONVERGENT B6, `(.L_x_57) ;  /* 0x000001a000067945 */ /* 0x000fe40003800200 */
[----:B------:R-:W-:-:S05]  /*1d60*/  I2FP.F32.U32 R13, R13 ;  /* 0x0000000d000d7245 */ /* 0x000fca0000201000 */
[----:B------:R-:W-:Y:S01]  /*1d70*/  FMUL R60, R13, -R60 ;  /* 0x8000003c0d3c7220 */ /* 0x000fe20000400000 */
[----:B------:R-:W-:-:S03]  /*1d80*/  FMUL R13, R67, -R13 ;  /* 0x8000000d430d7220 */ /* 0x000fc60000400000 */
[----:B------:R-:W-:Y:S01]  /*1d90*/  FMUL R60, R60, 1.4426950216293334961 ;  /* 0x3fb8aa3b3c3c7820 */ /* 0x000fe20000400000 */
[----:B------:R-:W-:-:S04]  /*1da0*/  FMUL R13, R13, 1.4426950216293334961 ;  /* 0x3fb8aa3b0d0d7820 */ /* 0x000fc80000400000 */
[----:B------:R-:W-:Y:S01]  /*1db0*/  FSETP.GEU.AND P0, PT, R60, -126, PT ;  /* 0xc2fc00003c00780b */ /* 0x000fe20003f0e000 */
[----:B0-----:R-:W-:Y:S01]  /*1dc0*/  FFMA R16, -R61, R15, 1 ;  /* 0x3f8000003d107423 */ /* 0x001fe2000000010f */
[----:B------:R-:W-:-:S03]  /*1dd0*/  FSETP.GEU.AND P1, PT, R13, -126, PT ;  /* 0xc2fc00000d00780b */ /* 0x000fc60003f2e000 */
[----:B------:R-:W-:-:S08]  /*1de0*/  FFMA R16, R15, R16, R15 ;  /* 0x000000100f107223 */ /* 0x000fd0000000000f */
[----:B------:R-:W-:Y:S02]  /*1df0*/  @!P0 FMUL R60, R60, 0.5 ;  /* 0x3f0000003c3c8820 */ /* 0x000fe40000400000 */
[----:B------:R-:W-:Y:S02]  /*1e00*/  @!P1 FMUL R13, R13, 0.5 ;  /* 0x3f0000000d0d9820 */ /* 0x000fe40000400000 */
[----:B------:R-:W0:Y:S08]  /*1e10*/  MUFU.EX2 R14, R60 ;  /* 0x0000003c000e7308 */ /* 0x000e300000000800 */
[----:B------:R-:W1:Y:S01]  /*1e20*/  MUFU.EX2 R13, R13 ;  /* 0x0000000d000d7308 */ /* 0x000e620000000800 */
[----:B0-----:R-:W-:Y:S01]  /*1e30*/  @!P0 FMUL R14, R14, R14 ;  /* 0x0000000e0e0e8220 */ /* 0x001fe20000400000 */
[----:B-1----:R-:W-:-:S04]  /*1e40*/  @!P1 FMUL R13, R13, R13 ;  /* 0x0000000d0d0d9220 */ /* 0x002fc80000400000 */
[----:B------:R-:W-:-:S04]  /*1e50*/  FADD R14, R14, -R13 ;  /* 0x8000000d0e0e7221 */ /* 0x000fc80000000000 */
[----:B------:R-:W0:Y:S01]  /*1e60*/  FCHK P0, R14, R61 ;  /* 0x0000003d0e007302 */ /* 0x000e220000000000 */
[----:B------:R-:W-:-:S04]  /*1e70*/  FFMA R13, R14, R16, RZ ;  /* 0x000000100e0d7223 */ /* 0x000fc800000000ff */
[----:B------:R-:W-:-:S04]  /*1e80*/  FFMA R15, -R61, R13, R14 ;  /* 0x0000000d3d0f7223 */ /* 0x000fc8000000010e */
[----:B------:R-:W-:Y:S01]  /*1e90*/  FFMA R13, R16, R15, R13 ;  /* 0x0000000f100d7223 */ /* 0x000fe2000000000d */
[----:B0-----:R-:W-:Y:S06]  /*1ea0*/  @!P0 BRA `(.L_x_58) ;  /* 0x0000000000108947 */ /* 0x001fec0003800000 */
[----:B------:R-:W-:Y:S01]  /*1eb0*/  IMAD.MOV.U32 R15, RZ, RZ, R61 ;  /* 0x000000ffff0f7224 */ /* 0x000fe200078e003d */
[----:B------:R-:W-:-:S07]  /*1ec0*/  MOV R20, 0x1ee0 ;  /* 0x00001ee000147802 */ /* 0x000fce0000000f00 */
[----:B---345:R-:W-:Y:S05]  /*1ed0*/  CALL.REL.NOINC `($__internal_3_$__cuda_sm3x_div_rn_noftz_f32_slowpath) ;  /* 0x0000015400547944 */ /* 0x038fea0003c00000 */
[----:B------:R-:W-:-:S07]  /*1ee0*/  MOV R13, R21 ;  /* 0x00000015000d7202 */ /* 0x000fce0000000f00 */
.L_x_58:
[----:B------:R-:W-:Y:S05]  /*1ef0*/  BSYNC.RECONVERGENT B6 ;  /* 0x0000000000067941 */ /* 0x000fea0003800200 */
.L_x_57:
[----:B------:R-:W-:-:S04]  /*1f00*/  FMNMX R13, RZ, R13, !PT ;  /* 0x0000000dff0d7209 */ /* 0x000fc80007800000 */
[----:B------:R-:W-:-:S13]  /*1f10*/  FSETP.GEU.AND P0, PT, R13, 9.9999999392252902908e-09, PT ;  /* 0x322bcc770d00780b */ /* 0x000fda0003f0e000 */
[----:B------:R-:W-:Y:S05]  /*1f20*/  @!P0 BRA `(.L_x_19) ;  /* 0x0000001c00348947 */ /* 0x000fea0003800000 */
[----:B-----5:R-:W-:Y:S02]  /*1f30*/  FSETP.GT.AND P0, PT, R59, 0.0099999997764825820923, PT ;  /* 0x3c23d70a3b00780b */ /* 0x020fe40003f04000 */
[----:B------:R-:W-:-:S11]  /*1f40*/  MOV R14, R0 ;  /* 0x00000000000e7202 */ /* 0x000fd60000000f00 */
[----:B------:R-:W-:Y:S05]  /*1f50*/  @!P0 BRA `(.L_x_59) ;  /* 0x0000000000388947 */ /* 0x000fea0003800000 */
[----:B------:R-:W-:-:S04]  /*1f60*/  FADD R59, R59, 1 ;  /* 0x3f8000003b3b7421 */ /* 0x000fc80000000000 */
        /* <DEDUP_REMOVED lines=9> */
[----:B------:R-:W-:Y:S02]  /*2000*/  MOV R14, R0 ;  /* 0x00000000000e7202 */ /* 0x000fe40000000f00 */
[----:B------:R-:W-:-:S07]  /*2010*/  MOV R20, 0x2030 ;  /* 0x0000203000147802 */ /* 0x000fce0000000f00 */
[----:B---34-:R-:W-:Y:S05]  /*2020*/  CALL.REL.NOINC `($__internal_3_$__cuda_sm3x_div_rn_noftz_f32_slowpath) ;  /* 0x0000015400007944 */ /* 0x018fea0003c00000 */
[----:B------:R-:W-:-:S07]  /*2030*/  MOV R14, R21 ;  /* 0x00000015000e7202 */ /* 0x000fce0000000f00 */
.L_x_59:
[----:B------:R-:W-:Y:S01]  /*2040*/  FMNMX R14, R14, 100, PT ;  /* 0x42c800000e0e7809 */ /* 0x000fe20003800000 */
[----:B------:R-:W-:Y:S03]  /*2050*/  BSSY.RECONVERGENT B6, `(.L_x_60) ;  /* 0x0000011000067945 */ /* 0x000fe60003800200 */
[----:B------:R-:W-:-:S05]  /*2060*/  FMNMX R14, R14, 0.10000000149011611938, !PT ;  /* 0x3dcccccd0e0e7809 */ /* 0x000fca0007800000 */
[----:B---3--:R-:W-:-:S04]  /*2070*/  FFMA R20, R40, R14, R13 ;  /* 0x0000000e28147223 */ /* 0x008fc8000000000d */
[----:B------:R-:W0:Y:S01]  /*2080*/  MUFU.RCP R14, R20 ;  /* 0x00000014000e7308 */ /* 0x000e220000001000 */
[----:B------:R-:W-:-:S07]  /*2090*/  FSETP.GT.AND P2, PT, R20, 1.00000001335143196e-10, PT ;  /* 0x2edbe6ff1400780b */ /* 0x000fce0003f44000 */
        /* <DEDUP_REMOVED lines=10> */
[----:B----4-:R-:W-:Y:S05]  /*2140*/  CALL.REL.NOINC `($__internal_3_$__cuda_sm3x_div_rn_noftz_f32_slowpath) ;  /* 0x0000015000b87944 */ /* 0x010fea0003c00000 */
[----:B------:R-:W-:-:S07]  /*2150*/  IMAD.MOV.U32 R14, RZ, RZ, R21 ;  /* 0x000000ffff0e7224 */ /* 0x000fce00078e0015 */
.L_x_61:
[----:B------:R-:W-:Y:S05]  /*2160*/  BSYNC.RECONVERGENT B6 ;  /* 0x0000000000067941 */ /* 0x000fea0003800200 */
.L_x_60:
[----:B------:R-:W-:Y:S01]  /*2170*/  FADD R14, -R14, 1 ;  /* 0x3f8000000e0e7421 */ /* 0x000fe20000000100 */
[----:B------:R-:W-:-:S04]  /*2180*/  MOV R15, R4 ;  /* 0x00000004000f7202 */ /* 0x000fc80000000f00 */
[----:B------:R-:W-:-:S04]  /*2190*/  FMNMX R14, R14, 1.00000001335143196e-10, !PT ;  /* 0x2edbe6ff0e0e7809 */ /* 0x000fc80007800000 */
[----:B------:R-:W-:-:S04]  /*21a0*/  FSEL R14, R14, 1, P2 ;  /* 0x3f8000000e0e7808 */ /* 0x000fc80001000000 */
[----:B------:R-:W-:-:S13]  /*21b0*/  FSETP.GEU.AND P0, PT, |R14|, 1.175494350822287508e-38, PT ;  /* 0x008000000e00780b */ /* 0x000fda0003f0e200 */
[----:B------:R-:W-:-:S06]  /*21c0*/  @!P0 FMUL R14, R14, 16777216 ;  /* 0x4b8000000e0e8820 */ /* 0x000fcc0000400000 */
[----:B------:R-:W0:Y:S02]  /*21d0*/  MUFU.LG2 R14, R14 ;  /* 0x0000000e000e7308 */ /* 0x000e240000000c00 */
[----:B0-----:R-:W-:Y:S01]  /*21e0*/  @!P0 FADD R14, R14, -24 ;  /* 0xc1c000000e0e8421 */ /* 0x001fe20000000000 */
[----:B------:R-:W-:-:S03]  /*21f0*/  FSETP.GT.AND P0, PT, R49, 0.0099999997764825820923, PT ;  /* 0x3c23d70a3100780b */ /* 0x000fc60003f04000 */
[----:B------:R-:W-:-:S04]  /*2200*/  FMUL R14, R14, 0.69314718246459960938 ;  /* 0x3f3172180e0e7820 */ /* 0x000fc80000400000 */
[----:B----4-:R-:W-:-:S06]  /*2210*/  FFMA R59, R38, R14, RZ ;  /* 0x0000000e263b7223 */ /* 0x010fcc00000000ff */
        /* <DEDUP_REMOVED lines=13> */
[----:B------:R-:W-:Y:S05]  /*22f0*/  CALL.REL.NOINC `($__internal_3_$__cuda_sm3x_div_rn_noftz_f32_slowpath) ;  /* 0x00000150004c7944 */ /* 0x000fea0003c00000 */
[----:B------:R-:W-:-:S07]  /*2300*/  MOV R15, R21 ;  /* 0x00000015000f7202 */ /* 0x000fce0000000f00 */
.L_x_62:
[----:B------:R-:W-:Y:S01]  /*2310*/  FMNMX R14, R15, 100, PT ;  /* 0x42c800000f0e7809 */ /* 0x000fe20003800000 */
[----:B------:R-:W-:Y:S03]  /*2320*/  BSSY.RECONVERGENT B6, `(.L_x_63) ;  /* 0x0000011000067945 */ /* 0x000fe60003800200 */
[----:B------:R-:W-:-:S05]  /*2330*/  FMNMX R14, R14, 0.10000000149011611938, !PT ;  /* 0x3dcccccd0e0e7809 */ /* 0x000fca0007800000 */
[----:B------:R-:W-:-:S04]  /*2340*/  FFMA R20, R14, R41, R13 ;  /* 0x000000290e147223 */ /* 0x000fc8000000000d */
        /* <DEDUP_REMOVED lines=14> */
.L_x_64:
[----:B------:R-:W-:Y:S05]  /*2430*/  BSYNC.RECONVERGENT B6 ;  /* 0x0000000000067941 */ /* 0x000fea0003800200 */
.L_x_63:
[----:B------:R-:W-:Y:S01]  /*2440*/  FADD R14, -R14, 1 ;  /* 0x3f8000000e0e7421 */ /* 0x000fe20000000100 */
[----:B------:R-:W-:-:S04]  /*2450*/  IMAD.MOV.U32 R15, RZ, RZ, R5 ;  /* 0x000000ffff0f7224 */ /* 0x000fc800078e0005 */
        /* <DEDUP_REMOVED lines=8> */
[----:B------:R-:W-:-:S06]  /*24e0*/  FFMA R59, R14, R39, R59 ;  /* 0x000000270e3b7223 */ /* 0x000fcc000000003b */
        /* <DEDUP_REMOVED lines=15> */
.L_x_65:
        /* <DEDUP_REMOVED lines=18> */
.L_x_67:
[----:B------:R-:W-:Y:S05]  /*2700*/  BSYNC.RECONVERGENT B6 ;  /* 0x0000000000067941 */ /* 0x000fea0003800200 */
.L_x_66:
        /* <DEDUP_REMOVED lines=22> */
[----:B------:R-:W-:Y:S02]  /*2870*/  MOV R14, R6 ;  /* 0x00000006000e7202 */ /* 0x000fe40000000f00 */
[----:B------:R-:W-:-:S07]  /*2880*/  MOV R20, 0x28a0 ;  /* 0x000028a000147802 */ /* 0x000fce0000000f00 */
[----:B------:R-:W-:Y:S05]  /*2890*/  CALL.REL.NOINC `($__internal_3_$__cuda_sm3x_div_rn_noftz_f32_slowpath) ;  /* 0x0000014800e47944 */ /* 0x000fea0003c00000 */
[----:B------:R-:W-:-:S07]  /*28a0*/  MOV R15, R21 ;  /* 0x00000015000f7202 */ /* 0x000fce0000000f00 */
.L_x_68:
        /* <DEDUP_REMOVED lines=18> */
.L_x_70:
[----:B------:R-:W-:Y:S05]  /*29d0*/  BSYNC.RECONVERGENT B6 ;  /* 0x0000000000067941 */ /* 0x000fea0003800200 */
.L_x_69:
        /* <DEDUP_REMOVED lines=21> */
[----:B------:R-:W-:Y:S01]  /*2b30*/  MOV R15, R52 ;  /* 0x00000034000f7202 */ /* 0x000fe20000000f00 */
[----:B------:R-:W-:Y:S01]  /*2b40*/  IMAD.MOV.U32 R14, RZ, RZ, R7 ;  /* 0x000000ffff0e7224 */ /* 0x000fe200078e0007 */
[----:B------:R-:W-:-:S07]  /*2b50*/  MOV R20, 0x2b70 ;  /* 0x00002b7000147802 */ /* 0x000fce0000000f00 */
[----:B------:R-:W-:Y:S05]  /*2b60*/  CALL.REL.NOINC `($__internal_3_$__cuda_sm3x_div_rn_noftz_f32_slowpath) ;  /* 0x0000014800307944 */ /* 0x000fea0003c00000 */
[----:B------:R-:W-:-:S07]  /*2b70*/  MOV R15, R21 ;  /* 0x00000015000f7202 */ /* 0x000fce0000000f00 */
.L_x_71:
        /* <DEDUP_REMOVED lines=18> */
.L_x_73:
[----:B------:R-:W-:Y:S05]  /*2ca0*/  BSYNC.RECONVERGENT B6 ;  /* 0x0000000000067941 */ /* 0x000fea0003800200 */
.L_x_72:
        /* <DEDUP_REMOVED lines=25> */
[----:B------:R-:W-:-:S07]  /*2e40*/  IMAD.MOV.U32 R15, RZ, RZ, R21 ;  /* 0x000000ffff0f7224 */ /* 0x000fce00078e0015 */
.L_x_74:
        /* <DEDUP_REMOVED lines=18> */
.L_x_76:
[----:B------:R-:W-:Y:S05]  /*2f70*/  BSYNC.RECONVERGENT B6 ;  /* 0x0000000000067941 */ /* 0x000fea0003800200 */
.L_x_75:
        /* <DEDUP_REMOVED lines=26> */
.L_x_77:
        /* <DEDUP_REMOVED lines=18> */
.L_x_79:
[----:B------:R-:W-:Y:S05]  /*3240*/  BSYNC.RECONVERGENT B6 ;  /* 0x0000000000067941 */ /* 0x000fea0003800200 */
.L_x_78:
        /* <DEDUP_REMOVED lines=26> */
.L_x_80:
        /* <DEDUP_REMOVED lines=18> */
.L_x_82:
[----:B------:R-:W-:Y:S05]  /*3510*/  BSYNC.RECONVERGENT B6 ;  /* 0x0000000000067941 */ /* 0x000fea0003800200 */
.L_x_81:
        /* <DEDUP_REMOVED lines=26> */
.L_x_83:
        /* <DEDUP_REMOVED lines=18> */
.L_x_85:
[----:B------:R-:W-:Y:S05]  /*37e0*/  BSYNC.RECONVERGENT B6 ;  /* 0x0000000000067941 */ /* 0x000fea0003800200 */
.L_x_84:
        /* <DEDUP_REMOVED lines=26> */
.L_x_86:
        /* <DEDUP_REMOVED lines=18> */
.L_x_88:
[----:B------:R-:W-:Y:S05]  /*3ab0*/  BSYNC.RECONVERGENT B6 ;  /* 0x0000000000067941 */ /* 0x000fea0003800200 */
.L_x_87:
[----:B------:R-:W-:-:S05]  /*3ac0*/  FADD R14, -R14, 1 ;  /* 0x3f8000000e0e7421 */ /* 0x000fca0000000100 */
[----:B------:R-:W-:-:S04]  /*3ad0*/  FMNMX R14, R14, 1.00000001335143196e-10, !PT ;  /* 0x2edbe6ff0e0e7809 */ /* 0x000fc80007800000 */
[----:B------:R-:W-:-:S04]  /*3ae0*/  FSEL R14, R14, 1, P2 ;  /* 0x3f8000000e0e7808 */ /* 0x000fc80001000000 */
[----:B------:R-:W-:-:S13]  /*3af0*/  FSETP.GEU.AND P0, PT, |R14|, 1.175494350822287508e-38, PT ;  /* 0x008000000e00780b */ /* 0x000fda0003f0e200 */
[----:B------:R-:W-:-:S06]  /*3b00*/  @!P0 FMUL R14, R14, 16777216 ;  /* 0x4b8000000e0e8820 */ /* 0x000fcc0000400000 */
[----:B------:R-:W0:Y:S02]  /*3b10*/  MUFU.LG2 R14, R14 ;  /* 0x0000000e000e7308 */ /* 0x000e240000000c00 */
[----:B0-----:R-:W-:-:S04]  /*3b20*/  @!P0 FADD R14, R14, -24 ;  /* 0xc1c000000e0e8421 */ /* 0x001fc80000000000 */
[----:B------:R-:W-:-:S04]  /*3b30*/  FMUL R14, R14, 0.69314718246459960938 ;  /* 0x3f3172180e0e7820 */ /* 0x000fc80000400000 */
[----:B------:R-:W-:-:S04]  /*3b40*/  FFMA R14, R14, R27, R59 ;  /* 0x0000001b0e0e7223 */ /* 0x000fc8000000003b */
[----:B------:R-:W-:-:S05]  /*3b50*/  FMUL R14, R14, 1.4426950216293334961 ;  /* 0x3fb8aa3b0e0e7820 */ /* 0x000fca0000400000 */
[----:B------:R-:W-:-:S13]  /*3b60*/  FSETP.GEU.AND P0, PT, R14, -126, PT ;  /* 0xc2fc00000e00780b */ /* 0x000fda0003f0e000 */
[----:B------:R-:W-:-:S06]  /*3b70*/  @!P0 FMUL R14, R14, 0.5 ;  /* 0x3f0000000e0e8820 */ /* 0x000fcc0000400000 */
[----:B------:R-:W0:Y:S02]  /*3b80*/  MUFU.EX2 R14, R14 ;  /* 0x0000000e000e7308 */ /* 0x000e240000000800 */
[----:B0-----:R-:W-:-:S04]  /*3b90*/  @!P0 FMUL R14, R14, R14 ;  /* 0x0000000e0e0e8220 */ /* 0x001fc80000400000 */
[----:B------:R-:W-:-:S05]  /*3ba0*/  FADD R14, -R14, 1 ;  /* 0x3f8000000e0e7421 */ /* 0x000fca0000000100 */
[----:B------:R-:W-:-:S13]  /*3bb0*/  FSETP.GT.AND P0, PT, R14, 9.9999999392252902908e-09, PT ;  /* 0x322bcc770e00780b */ /* 0x000fda0003f04000 */
[----:B------:R-:W0:Y:S08]  /*3bc0*/  @P0 F2F.F64.F32 R48, R48 ;  /* 0x0000003000300310 */ /* 0x000e300000201800 */
[----:B------:R-:W1:Y:S01]  /*3bd0*/  @P0 F2F.F64.F32 R14, R14 ;  /* 0x0000000e000e0310 */ /* 0x000e620000201800 */
[----:B0-----:R-:W-:-:S08]  /*3be0*/  @P0 DMUL R48, R22, R48 ;  /* 0x0000003016300228 */ /* 0x001fd00000000000 */
[----:B-1----:R-:W-:-:S11]  /*3bf0*/  @P0 DFMA R2, R48, R14, R2 ;  /* 0x0000000e3002022b */ /* 0x002fd60000000002 */
.L_x_19:
[----:B------:R-:W-:Y:S05]  /*3c00*/  BSYNC.RECONVERGENT B2 ;  /* 0x0000000000027941 */ /* 0x000fea0003800200 */
.L_x_18:
[----:B------:R-:W0:Y:S01]  /*3c10*/  LDCU UR4, c[0x0][0x410] ;  /* 0x00008200ff0477ac */ /* 0x000e220008000800 */
[----:B------:R-:W-:-:S05]  /*3c20*/  VIADD R47, R47, 0x1 ;  /* 0x000000012f2f7836 */ /* 0x000fca0000000000 */
[----:B0-----:R-:W-:-:S13]  /*3c30*/  ISETP.NE.AND P0, PT, R47, UR4, PT ;  /* 0x000000042f007c0c */ /* 0x001fda000bf05270 */
[----:B------:R-:W-:Y:S05]  /*3c40*/  @P0 BRA `(.L_x_89) ;  /* 0xffffffcc003c0947 */ /* 0x000fea000383ffff */
.L_x_17:
[----:B------:R-:W-:Y:S05]  /*3c50*/  BSYNC.RECONVERGENT B3 ;  /* 0x0000000000037941 */ /* 0x000fea0003800200 */
.L_x_16:
[----:B------:R-:W-:-:S04]  /*3c60*/  IADD3 R45, PT, PT, R45, 0x20, RZ ;  /* 0x000000202d2d7810 */ /* 0x000fc80007ffe0ff */
[----:B------:R-:W-:-:S13]  /*3c70*/  ISETP.GE.AND P0, PT, R45, UR42, PT ;  /* 0x0000002a2d007c0c */ /* 0x000fda000bf06270 */
[----:B------:R-:W-:Y:S05]  /*3c80*/  @!P0 BRA `(.L_x_90) ;  /* 0xffffffcc00008947 */ /* 0x000fea000383ffff */
.L_x_15:
[----:B------:R-:W-:Y:S05]  /*3c90*/  BSYNC.RECONVERGENT B4 ;  /* 0x0000000000047941 */ /* 0x000fea0003800200 */
.L_x_14:
[----:B------:R-:W-:Y:S01]  /*3ca0*/  UMOV UR4, 0xffffffff ;  /* 0xffffffff00047882 */ /* 0x000fe20000000000 */
[----:B------:R-:W-:Y:S02]  /*3cb0*/  ISETP.NE.AND P0, PT, R18, RZ, PT ;  /* 0x000000ff1200720c */ /* 0x000fe40003f05270 */
[----:B------:R-:W-:Y:S11]  /*3cc0*/  BRA.DIV UR4, `(.L_x_91) ;  /* 0x0000011a04c47947 */ /* 0x000ff6000b800000 */
[----:B------:R-:W0:Y:S04]  /*3cd0*/  SHFL.DOWN PT, R0, R3, 0x10, 0x1f ;  /* 0x0a001f0003007f89 */ /* 0x000e2800000e0000 */
[----:B------:R-:W1:Y:S01]  /*3ce0*/  SHFL.DOWN PT, R4, R2, 0x10, 0x1f ;  /* 0x0a001f0002047f89 */ /* 0x000e6200000e0000 */
[----:B0-----:R-:W-:-:S06]  /*3cf0*/  MOV R5, R0 ;  /* 0x0000000000057202 */ /* 0x001fcc0000000f00 */
[----:B-1----:R-:W-:-:S07]  /*3d00*/  DADD R2, R4, R2 ;  /* 0x0000000004027229 */ /* 0x002fce0000000002 */
        /* <DEDUP_REMOVED lines=12> */
[----:B------:R0:W1:Y:S04]  /*3dd0*/  SHFL.DOWN PT, R0, R3, 0x1, 0x1f ;  /* 0x08201f0003007f89 */ /* 0x00006800000e0000 */
[----:B------:R0:W2:Y:S02]  /*3de0*/  SHFL.DOWN PT, R4, R2, 0x1, 0x1f ;  /* 0x08201f0002047f89 */ /* 0x0000a400000e0000 */
.L_x_560:
[----:B------:R-:W3:Y:S01]  /*3df0*/  @!P0 S2R R6, SR_CgaCtaId ;  /* 0x0000000000068919 */ /* 0x000ee20000008800 */
[----:B------:R-:W-:-:S04]  /*3e00*/  @!P0 MOV R5, 0x400 ;  /* 0x0000040000058802 */ /* 0x000fc80000000f00 */
[----:B------:R-:W-:-:S04]  /*3e10*/  @!P0 IADD3 R5, PT, PT, R5, 0x78, RZ ;  /* 0x0000007805058810 */ /* 0x000fc80007ffe0ff */
[----:B---3--:R-:W-:Y:S02]  /*3e20*/  @!P0 LEA R6, R6, R5, 0x18 ;  /* 0x0000000506068211 */ /* 0x008fe400078ec0ff */
[----:B-1----:R-:W-:-:S03]  /*3e30*/  MOV R5, R0 ;  /* 0x0000000000057202 */ /* 0x002fc60000000f00 */
[----:B------:R-:W-:-:S03]  /*3e40*/  @!P0 IMAD R6, R19, 0x8, R6 ;  /* 0x0000000813068824 */ /* 0x000fc600078e0206 */
[----:B--2---:R-:W-:-:S07]  /*3e50*/  DADD R4, R2, R4 ;  /* 0x0000000002047229 */ /* 0x004fce0000000004 */
[----:B------:R1:W-:Y:S01]  /*3e60*/  @!P0 STS.64 [R6], R4 ;  /* 0x0000000406008388 */ /* 0x0003e20000000a00 */
[C---:B------:R-:W-:Y:S02]  /*3e70*/  ISETP.GE.U32.AND P0, PT, R19.reuse, 0x43, PT ;  /* 0x000000431300780c */ /* 0x040fe40003f06070 */
[----:B------:R-:W-:-:S11]  /*3e80*/  IADD3 R19, PT, PT, R19, 0x8, RZ ;  /* 0x0000000813137810 */ /* 0x000fd60007ffe0ff */
[----:B-1----:R-:W-:Y:S05]  /*3e90*/  @!P0 BRA `(.L_x_92) ;  /* 0xffffffc400f08947 */ /* 0x002fea000383ffff */
[----:B------:R-:W-:Y:S05]  /*3ea0*/  BSYNC B5 ;  /* 0x0000000000057941 */ /* 0x000fea0003800000 */
.L_x_13:
[----:B------:R-:W-:-:S03]  /*3eb0*/  UMOV UR4, 0xffffffff ;  /* 0xffffffff00047882 */ /* 0x000fc60000000000 */
[----:B------:R-:W-:Y:S05]  /*3ec0*/  BRA.DIV UR4, `(.L_x_93) ;  /* 0x0000011e04607947 */ /* 0x000fea000b800000 */
[----:B------:R-:W-:Y:S06]  /*3ed0*/  BAR.SYNC.DEFER_BLOCKING 0x0 ;  /* 0x0000000000007b1d */ /* 0x000fec0000010000 */
.L_x_563:
[----:B------:R-:W-:Y:S01]  /*3ee0*/  HFMA2 R16, -RZ, RZ, 0, 0 ;  /* 0x00000000ff107431 */ /* 0x000fe200000001ff */
[----:B------:R-:W-:Y:S06]  /*3ef0*/  BSSY B6, `(.L_x_94) ;  /* 0x0000ec9000067945 */ /* 0x000fec0003800000 */
.L_x_496:
[----:B01----:R-:W-:Y:S01]  /*3f00*/  IMAD.HI.U32 R0, R16, -0x77777777, RZ ;  /* 0x8888888910007827 */ /* 0x003fe200078e00ff */
[----:B------:R-:W-:Y:S01]  /*3f10*/  UMOV UR4, 0x14 ;  /* 0x0000001400047882 */ /* 0x000fe20000000000 */
[----:B------:R-:W-:Y:S01]  /*3f20*/  BSSY B4, `(.L_x_95) ;  /* 0x0000e8a000047945 */ /* 0x000fe20003800000 */
[----:B------:R-:W-:Y:S02]  /*3f30*/  MOV R9, RZ ;  /* 0x000000ff00097202 */ /* 0x000fe40000000f00 */
[----:B------:R-:W-:Y:S02]  /*3f40*/  CS2R R6, SRZ ;  /* 0x0000000000067805 */ /* 0x000fe4000001ff00 */
[----:B------:R-:W-:-:S04]  /*3f50*/  SHF.R.U32.HI R0, RZ, 0x3, R0 ;  /* 0x00000003ff007819 */ /* 0x000fc80000011600 */
[C---:B------:R-:W-:Y:S01]  /*3f60*/  SHF.L.U32 R8, R0.reuse, 0x2, RZ ;  /* 0x0000000200087819 */ /* 0x040fe200000006ff */
[----:B------:R-:W-:-:S05]  /*3f70*/  IMAD R5, R0, -0xf, R16 ;  /* 0xfffffff100057824 */ /* 0x000fca00078e0210 */
[----:B------:R-:W-:-:S07]  /*3f80*/  LEA R5, R5, UR4, 0x2 ;  /* 0x0000000405057c11 */ /* 0x000fce000f8e10ff */
.L_x_489:
[----:B------:R-:W1:Y:S01]  /*3f90*/  LDCU UR4, c[0x0][0x410] ;  /* 0x00008200ff0477ac */ /* 0x000e620008000800 */
[----:B------:R-:W-:-:S04]  /*3fa0*/  LEA.HI R10, R17, R9, RZ, 0x1b ;  /* 0x00000009110a7211 */ /* 0x000fc800078fd8ff */
[----:B-1----:R-:W-:-:S13]  /*3fb0*/  ISETP.GE.AND P0, PT, R10, UR4, PT ;  /* 0x000000040a007c0c */ /* 0x002fda000bf06270 */
[----:B------:R-:W-:Y:S05]  /*3fc0*/  @P0 BRA `(.L_x_96) ;  /* 0x000000e400fc0947 */ /* 0x000fea0003800000 */
[----:B------:R-:W1:Y:S01]  /*3fd0*/  LDCU UR4, c[0x0][0x418] ;  /* 0x00008300ff0477ac */ /* 0x000e620008000800 */
[----:B0-----:R-:W0:Y:S01]  /*3fe0*/  LDC.64 R2, c[0x0][0x388] ;  /* 0x0000e200ff027b82 */ /* 0x001e220000000a00 */
[----:B-1----:R-:W-:-:S05]  /*3ff0*/  MOV R0, UR4 ;  /* 0x0000000400007c02 */ /* 0x002fca0008000f00 */
[----:B------:R-:W-:-:S04]  /*4000*/  IMAD R0, R10, R0, UR40 ;  /* 0x000000280a007e24 */ /* 0x000fc8000f8e0200 */
[----:B0-----:R-:W-:-:S06]  /*4010*/  IMAD.WIDE R2, R0, 0x4, R2 ;  /* 0x0000000400027825 */ /* 0x001fcc00078e0202 */
[----:B------:R-:W2:Y:S01]  /*4020*/  LDG.E.CONSTANT R2, desc[UR36][R2.64] ;  /* 0x0000002402027981 */ /* 0x000ea2000c1e9900 */
[----:B------:R-:W-:Y:S01]  /*4030*/  BSSY B3, `(.L_x_97) ;  /* 0x0000e74000037945 */ /* 0x000fe20003800000 */
[----:B--2---:R-:W-:-:S13]  /*4040*/  FSETP.GEU.AND P0, PT, R2, 0.0010000000474974513054, PT ;  /* 0x3a83126f0200780b */ /* 0x004fda0003f0e000 */
[----:B------:R-:W-:Y:S05]  /*4050*/  @!P0 BRA `(.L_x_98) ;  /* 0x000000e400c48947 */ /* 0x000fea0003800000 */
[----:B------:R-:W-:Y:S01]  /*4060*/  ISETP.NE.AND P1, PT, R58, RZ, PT ;  /* 0x000000ff3a00720c */ /* 0x000fe20003f25270 */
[----:B------:R-:W-:Y:S01]  /*4070*/  BSSY.RECONVERGENT B2, `(.L_x_99) ;  /* 0x0000e47000027945 */ /* 0x000fe20003800200 */
[----:B------:R-:W-:-:S11]  /*4080*/  CS2R R2, SRZ ;  /* 0x0000000000027805 */ /* 0x000fd6000001ff00 */
[----:B------:R-:W-:Y:S05]  /*4090*/  @!P1 BRA `(.L_x_100) ;  /* 0x000000e400109947 */ /* 0x000fea0003800000 */
[----:B------:R-:W0:Y:S01]  /*40a0*/  LDCU.64 UR4, c[0x0][0x3a8] ;  /* 0x00007500ff0477ac */ /* 0x000e220008000a00 */
[----:B------:R-:W-:Y:S01]  /*40b0*/  IMAD R0, R10, 0xa, RZ ;  /* 0x0000000a0a007824 */ /* 0x000fe200078e02ff */
[----:B0-----:R-:W-:-:S04]  /*40c0*/  UISETP.NE.U32.AND UP0, UPT, UR4, URZ, UPT ;  /* 0x000000ff0400728c */ /* 0x001fc8000bf05070 */
[----:B------:R-:W-:-:S09]  /*40d0*/  UISETP.NE.AND.EX UP0, UPT, UR5, URZ, UPT, UP0 ;  /* 0x000000ff0500728c */ /* 0x000fd2000bf05300 */
[----:B------:R-:W-:Y:S05]  /*40e0*/  BRA.U UP0, `(.L_x_101) ;  /* 0x0000007100487547 */ /* 0x000fea000b800000 */
[----:B------:R-:W0:Y:S01]  /*40f0*/  LDCU.64 UR4, c[0x0][0x3b0] ;  /* 0x00007600ff0477ac */ /* 0x000e220008000a00 */
[----:B------:R-:W-:Y:S01]  /*4100*/  CS2R R2, SRZ ;  /* 0x0000000000027805 */ /* 0x000fe2000001ff00 */
[----:B0-----:R-:W-:-:S04]  /*4110*/  UISETP.NE.U32.AND UP0, UPT, UR4, URZ, UPT ;  /* 0x000000ff0400728c */ /* 0x001fc8000bf05070 */
[----:B------:R-:W-:-:S09]  /*4120*/  UISETP.NE.AND.EX UP0, UPT, UR5, URZ, UPT, UP0 ;  /* 0x000000ff0500728c */ /* 0x000fd2000bf05300 */
[----:B------:R-:W-:Y:S05]  /*4130*/  BRA.U !UP0, `(.L_x_102) ;  /* 0x0000003908307547 */ /* 0x000fea000b800000 */
[----:B------:R-:W-:-:S07]  /*4140*/  MOV R11, R18 ;  /* 0x00000012000b7202 */ /* 0x000fce0000000f00 */
.L_x_198:
[----:B------:R-:W-:Y:S01]  /*4150*/  IADD3 R45, PT, PT, -R11, UR40, RZ ;  /* 0x000000280b2d7c10 */ /* 0x000fe2000fffe1ff */
[----:B------:R-:W-:Y:S03]  /*4160*/  BSSY.RECONVERGENT B7, `(.L_x_103) ;  /* 0x0000385000077945 */ /* 0x000fe60003800200 */
[----:B------:R-:W-:-:S13]  /*4170*/  ISETP.GE.AND P0, PT, R45, 0x1, PT ;  /* 0x000000012d00780c */ /* 0x000fda0003f06270 */
[----:B-----5:R-:W-:Y:S05]  /*4180*/  @!P0 BRA `(.L_x_104) ;  /* 0x0000003800088947 */ /* 0x020fea0003800000 */
[----:B------:R-:W0:Y:S02]  /*4190*/  LDC.64 R22, c[0x0][0x390] ;  /* 0x0000e400ff167b82 */ /* 0x000e240000000a00 */
[----:B0-----:R-:W-:-:S06]  /*41a0*/  IMAD.WIDE.U32 R22, R11, 0x8, R22 ;  /* 0x000000080b167825 */ /* 0x001fcc00078e0016 */
[----:B------:R-:W2:Y:S02]  /*41b0*/  LDG.E.64.CONSTANT R22, desc[UR36][R22.64] ;  /* 0x0000002416167981 */ /* 0x000ea4000c1e9b00 */
[----:B--2---:R-:W-:-:S14]  /*41c0*/  DSETP.GEU.AND P0, PT, R22, 1, PT ;  /* 0x3ff000001600742a */ /* 0x004fdc0003f0e000 */
[----:B------:R-:W-:Y:S05]  /*41d0*/  @!P0 BRA `(.L_x_104) ;  /* 0x0000003400f48947 */ /* 0x000fea0003800000 */
[----:B------:R-:W-:-:S07]  /*41e0*/  MOV R12, RZ ;  /* 0x000000ff000c7202 */ /* 0x000fce0000000f00 */
.L_x_197:
[----:B------:R-:W0:Y:S01]  /*41f0*/  LDC.64 R14, c[0x0][0x388] ;  /* 0x0000e200ff0e7b82 */ /* 0x000e220000000a00 */
[----:B------:R-:W1:Y:S02]  /*4200*/  LDCU UR4, c[0x0][0x418] ;  /* 0x00008300ff0477ac */ /* 0x000e640008000800 */
[----:B-1----:R-:W-:-:S04]  /*4210*/  IMAD R0, R12, UR4, R11 ;  /* 0x000000040c007c24 */ /* 0x002fc8000f8e020b */
[----:B0-----:R-:W-:-:S05]  /*4220*/  IMAD.WIDE R14, R0, 0x4, R14 ;  /* 0x00000004000e7825 */ /* 0x001fca00078e020e */
[----:B------:R-:W2:Y:S01]  /*4230*/  LDG.E.CONSTANT R19, desc[UR36][R14.64] ;  /* 0x000000240e137981 */ /* 0x000ea2000c1e9900 */
[----:B------:R-:W-:Y:S01]  /*4240*/  BSSY.RECONVERGENT B5, `(.L_x_105) ;  /* 0x0000372000057945 */ /* 0x000fe20003800200 */
[----:B--2---:R-:W-:-:S13]  /*4250*/  FSETP.GEU.AND P0, PT, R19, 0.0010000000474974513054, PT ;  /* 0x3a83126f1300780b */ /* 0x004fda0003f0e000 */
[----:B-----5:R-:W-:Y:S05]  /*4260*/  @!P0 BRA `(.L_x_106) ;  /* 0x0000003400bc8947 */ /* 0x020fea0003800000 */
[----:B------:R-:W-:-:S05]  /*4270*/  VIADD R0, R45, 0xfffffa24 ;  /* 0xfffffa242d007836 */ /* 0x000fca0000000000 */
[----:B------:R-:W-:-:S13]  /*4280*/  ISETP.GE.U32.AND P0, PT, R0, -0x5db, PT ;  /* 0xfffffa250000780c */ /* 0x000fda0003f06070 */
[----:B------:R-:W-:Y:S05]  /*4290*/  @!P0 BRA `(.L_x_106) ;  /* 0x0000003400b08947 */ /* 0x000fea0003800000 */
[----:B------:R-:W0:Y:S01]  /*42a0*/  LDC.64 R20, c[0x0][0x380] ;  /* 0x0000e000ff147b82 */ /* 0x000e220000000a00 */
[----:B------:R-:W-:Y:S02]  /*42b0*/  IMAD R14, R12, 0xa, RZ ;  /* 0x0000000a0c0e7824 */ /* 0x000fe400078e02ff */
[----:B------:R-:W-:Y:S02]  /*42c0*/  IMAD R0, R10, 0xa, RZ ;  /* 0x0000000a0a007824 */ /* 0x000fe400078e02ff */
[----:B0-----:R-:W-:-:S04]  /*42d0*/  IMAD.WIDE.U32 R14, R14, 0x4, R20 ;  /* 0x000000040e0e7825 */ /* 0x001fc800078e0014 */
[----:B------:R-:W-:Y:S01]  /*42e0*/  IMAD.WIDE.U32 R20, R0, 0x4, R20 ;  /* 0x0000000400147825 */ /* 0x000fe200078e0014 */
[----:B------:R-:W5:Y:S04]  /*42f0*/  LDG.E.CONSTANT R4, desc[UR36][R14.64] ;  /* 0x000000240e047981 */ /* 0x000f68000c1e9900 */
[----:B------:R-:W5:Y:S04]  /*4300*/  LDG.E.CONSTANT R42, desc[UR36][R20.64] ;  /* 0x00000024142a7981 */ /* 0x000f68000c1e9900 */
[----:B------:R-:W5:Y:S04]  /*4310*/  LDG.E.CONSTANT R40, desc[UR36][R20.64+0x4] ;  /* 0x0000042414287981 */ /* 0x000f68000c1e9900 */
[----:B----4-:R-:W5:Y:S04]  /*4320*/  LDG.E.CONSTANT R39, desc[UR36][R20.64+0x8] ;  /* 0x0000082414277981 */ /* 0x010f68000c1e9900 */
        /* <DEDUP_REMOVED lines=15> */
[----:B------:R0:W5:Y:S02]  /*4420*/  LDG.E.CONSTANT R24, desc[UR36][R14.64+0x24] ;  /* 0x000024240e187981 */ /* 0x000164000c1e9900 */
[----:B0-----:R-:W0:Y:S01]  /*4430*/  LDC R15, c[0x3][R5] ;  /* 0x00c00000050f7b82 */ /* 0x001e220000000800 */
[----:B------:R-:W-:-:S02]  /*4440*/  UMOV UR4, 0x3f317218 ;  /* 0x3f31721800047882 */ /* 0x000fc40000000000 */
[----:B------:R-:W-:Y:S01]  /*4450*/  MOV R14, UR4 ;  /* 0x00000004000e7c02 */ /* 0x000fe20008000f00 */
[----:B------:R-:W-:Y:S01]  /*4460*/  BSSY.RECONVERGENT B8, `(.L_x_107) ;  /* 0x000000d000087945 */ /* 0x000fe20003800200 */
        /* <DEDUP_REMOVED lines=10> */
[----:B-----5:R-:W-:Y:S05]  /*4510*/  CALL.REL.NOINC `($__internal_3_$__cuda_sm3x_div_rn_noftz_f32_slowpath) ;  /* 0x0000012c00c47944 */ /* 0x020fea0003c00000 */
[----:B------:R-:W-:-:S07]  /*4520*/  MOV R43, R21 ;  /* 0x00000015002b7202 */ /* 0x000fce0000000f00 */
.L_x_108:
[----:B------:R-:W-:Y:S05]  /*4530*/  BSYNC.RECONVERGENT B8 ;  /* 0x0000000000087941 */ /* 0x000fea0003800200 */
.L_x_107:
[----:B------:R-:W0:Y:S01]  /*4540*/  LDC R44, c[0x3][R8] ;  /* 0x00c00000082c7b82 */ /* 0x000e220000000800 */
[----:B------:R-:W1:Y:S01]  /*4550*/  MUFU.RCP R13, R43 ;  /* 0x0000002b000d7308 */ /* 0x000e620000001000 */
[----:B------:R-:W-:Y:S01]  /*4560*/  FMUL R0, R43, 5 ;  /* 0x40a000002b007820 */ /* 0x000fe20000400000 */
[----:B------:R-:W-:Y:S06]  /*4570*/  BSSY.RECONVERGENT B8, `(.L_x_109) ;  /* 0x000000f000087945 */ /* 0x000fec0003800200 */
[----:B------:R-:W2:Y:S01]  /*4580*/  FCHK P0, R0, R43 ;  /* 0x0000002b00007302 */ /* 0x000ea20000000000 */
[----:B-1----:R-:W-:-:S04]  /*4590*/  FFMA R14, R13, -R43, 1 ;  /* 0x3f8000000d0e7423 */ /* 0x002fc8000000082b */
[----:B------:R-:W-:Y:S01]  /*45a0*/  FFMA R14, R13, R14, R13 ;  /* 0x0000000e0d0e7223 */ /* 0x000fe2000000000d */
[----:B------:R-:W-:-:S03]  /*45b0*/  FADD R13, R0, -R43 ;  /* 0x8000002b000d7221 */ /* 0x000fc60000000000 */
[----:B------:R-:W-:-:S04]  /*45c0*/  FFMA R15, R0, R14, RZ ;  /* 0x0000000e000f7223 */ /* 0x000fc800000000ff */
[----:B------:R-:W-:-:S04]  /*45d0*/  FFMA R20, R15, -R43, R0 ;  /* 0x8000002b0f147223 */ /* 0x000fc80000000000 */
[----:B------:R-:W-:Y:S01]  /*45e0*/  FFMA R14, R14, R20, R15 ;  /* 0x000000140e0e7223 */ /* 0x000fe2000000000f */
[----:B0-----:R-:W-:Y:S01]  /*45f0*/  FMUL R46, R44, R13 ;  /* 0x0000000d2c2e7220 */ /* 0x001fe20000400000 */
[----:B--2---:R-:W-:Y:S06]  /*4600*/  @!P0 BRA `(.L_x_110) ;  /* 0x0000000000148947 */ /* 0x004fec0003800000 */
[----:B------:R-:W-:Y:S02]  /*4610*/  MOV R14, R0 ;  /* 0x00000000000e7202 */ /* 0x000fe40000000f00 */
[----:B------:R-:W-:Y:S02]  /*4620*/  MOV R15, R43 ;  /* 0x0000002b000f7202 */ /* 0x000fe40000000f00 */
[----:B------:R-:W-:-:S07]  /*4630*/  MOV R20, 0x4650 ;  /* 0x0000465000147802 */ /* 0x000fce0000000f00 */
[----:B-----5:R-:W-:Y:S05]  /*4640*/  CALL.REL.NOINC `($__internal_3_$__cuda_sm3x_div_rn_noftz_f32_slowpath) ;  /* 0x0000012c00787944 */ /* 0x020fea0003c00000 */
[----:B------:R-:W-:-:S07]  /*4650*/  MOV R14, R21 ;  /* 0x00000015000e7202 */ /* 0x000fce0000000f00 */
.L_x_110:
[----:B------:R-:W-:Y:S05]  /*4660*/  BSYNC.RECONVERGENT B8 ;  /* 0x0000000000087941 */ /* 0x000fea0003800200 */
.L_x_109:
[----:B------:R-:W-:Y:S01]  /*4670*/  FSETP.GEU.AND P0, PT, |R14|, 1.175494350822287508e-38, PT ;  /* 0x008000000e00780b */ /* 0x000fe20003f0e200 */
[----:B------:R-:W-:Y:S01]  /*4680*/  BSSY.RECONVERGENT B1, `(.L_x_111) ;  /* 0x0000011000017945 */ /* 0x000fe20003800200 */
[----:B------:R-:W-:-:S04]  /*4690*/  IADD3 R13, PT, PT, R0, 0x1800000, RZ ;  /* 0x01800000000d7810 */ /* 0x000fc80007ffe0ff */
[----:B------:R-:W-:-:S04]  /*46a0*/  LOP3.LUT R13, R13, 0x7f800000, RZ, 0xc0, !PT ;  /* 0x7f8000000d0d7812 */ /* 0x000fc800078ec0ff */
[----:B------:R-:W-:-:S03]  /*46b0*/  ISETP.GT.U32.AND P1, PT, R13, 0x1ffffff, PT ;  /* 0x01ffffff0d00780c */ /* 0x000fc60003f24070 */
[----:B------:R-:W-:-:S06]  /*46c0*/  @!P0 FMUL R14, R14, 16777216 ;  /* 0x4b8000000e0e8820 */ /* 0x000fcc0000400000 */
[----:B------:R-:W0:Y:S02]  /*46d0*/  MUFU.LG2 R14, R14 ;  /* 0x0000000e000e7308 */ /* 0x000e240000000c00 */
[----:B0-----:R-:W-:-:S04]  /*46e0*/  @!P0 FADD R14, R14, -24 ;  /* 0xc1c000000e0e8421 */ /* 0x001fc80000000000 */
[----:B------:R-:W-:Y:S01]  /*46f0*/  FFMA R14, R14, -0.69314718246459960938, R46 ;  /* 0xbf3172180e0e7823 */ /* 0x000fe2000000002e */
[----:B------:R-:W-:Y:S06]  /*4700*/  @P1 BRA `(.L_x_112) ;  /* 0x0000000000101947 */ /* 0x000fec0003800000 */
[----:B------:R-:W-:Y:S01]  /*4710*/  IMAD.MOV.U32 R13, RZ, RZ, R0 ;  /* 0x000000ffff0d7224 */ /* 0x000fe200078e0000 */
[----:B------:R-:W-:-:S07]  /*4720*/  MOV R20, 0x4740 ;  /* 0x0000474000147802 */ /* 0x000fce0000000f00 */
[----:B-----5:R-:W-:Y:S05]  /*4730*/  CALL.REL.NOINC `($__internal_2_$__cuda_sm20_rcp_rn_f32_slowpath) ;  /* 0x0000012800687944 */ /* 0x020fea0003c00000 */
[----:B------:R-:W-:Y:S05]  /*4740*/  BRA `(.L_x_113) ;  /* 0x0000000000107947 */ /* 0x000fea0003800000 */
.L_x_112:
[----:B------:R-:W0:Y:S02]  /*4750*/  MUFU.RCP R13, R0 ;  /* 0x00000000000d7308 */ /* 0x000e240000001000 */
[----:B0-----:R-:W-:-:S04]  /*4760*/  FFMA R15, R0, R13, -1 ;  /* 0xbf800000000f7423 */ /* 0x001fc8000000000d */
[----:B------:R-:W-:-:S04]  /*4770*/  FADD.FTZ R15, -R15, -RZ ;  /* 0x800000ff0f0f7221 */ /* 0x000fc80000010100 */
[----:B------:R-:W-:-:S07]  /*4780*/  FFMA R13, R13, R15, R13 ;  /* 0x0000000f0d0d7223 */ /* 0x000fce000000000d */
.L_x_113:
[----:B------:R-:W-:Y:S05]  /*4790*/  BSYNC.RECONVERGENT B1 ;  /* 0x0000000000017941 */ /* 0x000fea0003800200 */
.L_x_111:
        /* <DEDUP_REMOVED lines=12> */
[----:B-----5:R-:W-:Y:S05]  /*4860*/  CALL.REL.NOINC `($__internal_3_$__cuda_sm3x_div_rn_noftz_f32_slowpath) ;  /* 0x0000012800f07944 */ /* 0x020fea0003c00000 */
[----:B------:R-:W-:-:S07]  /*4870*/  MOV R13, R21 ;  /* 0x00000015000d7202 */ /* 0x000fce0000000f00 */
.L_x_115:
[----:B------:R-:W-:Y:S05]  /*4880*/  BSYNC.RECONVERGENT B8 ;  /* 0x0000000000087941 */ /* 0x000fea0003800200 */
.L_x_114:
[----:B------:R-:W0:Y:S01]  /*4890*/  MUFU.RCP R14, R43 ;  /* 0x0000002b000e7308 */ /* 0x000e220000001000 */
[----:B------:R-:W-:Y:S01]  /*48a0*/  FADD R46, R0, -R13 ;  /* 0x8000000d002e7221 */ /* 0x000fe20000000000 */
[----:B------:R-:W-:Y:S03]  /*48b0*/  BSSY.RECONVERGENT B8, `(.L_x_116) ;  /* 0x000000f000087945 */ /* 0x000fe60003800200 */
[----:B------:R-:W-:-:S03]  /*48c0*/  FADD R13, R46, -R43 ;  /* 0x8000002b2e0d7221 */ /* 0x000fc60000000000 */
[----:B------:R-:W1:Y:S01]  /*48d0*/  FCHK P0, R46, R43 ;  /* 0x0000002b2e007302 */ /* 0x000e620000000000 */
[----:B------:R-:W-:Y:S01]  /*48e0*/  FMUL R13, R44, R13 ;  /* 0x0000000d2c0d7220 */ /* 0x000fe20000400000 */
[----:B0-----:R-:W-:-:S04]  /*48f0*/  FFMA R15, R14, -R43, 1 ;  /* 0x3f8000000e0f7423 */ /* 0x001fc8000000082b */
[----:B------:R-:W-:-:S04]  /*4900*/  FFMA R0, R14, R15, R14 ;  /* 0x0000000f0e007223 */ /* 0x000fc8000000000e */
[----:B------:R-:W-:-:S04]  /*4910*/  FFMA R14, R0, R46, RZ ;  /* 0x0000002e000e7223 */ /* 0x000fc800000000ff */
[----:B------:R-:W-:-:S04]  /*4920*/  FFMA R15, R14, -R43, R46 ;  /* 0x8000002b0e0f7223 */ /* 0x000fc8000000002e */
[----:B------:R-:W-:Y:S01]  /*4930*/  FFMA R0, R0, R15, R14 ;  /* 0x0000000f00007223 */ /* 0x000fe2000000000e */
[----:B-1----:R-:W-:Y:S06]  /*4940*/  @!P0 BRA `(.L_x_117) ;  /* 0x0000000000148947 */ /* 0x002fec0003800000 */
[----:B------:R-:W-:Y:S02]  /*4950*/  MOV R14, R46 ;  /* 0x0000002e000e7202 */ /* 0x000fe40000000f00 */
[----:B------:R-:W-:Y:S02]  /*4960*/  MOV R15, R43 ;  /* 0x0000002b000f7202 */ /* 0x000fe40000000f00 */
[----:B------:R-:W-:-:S07]  /*4970*/  MOV R20, 0x4990 ;  /* 0x0000499000147802 */ /* 0x000fce0000000f00 */
[----:B-----5:R-:W-:Y:S05]  /*4980*/  CALL.REL.NOINC `($__internal_3_$__cuda_sm3x_div_rn_noftz_f32_slowpath) ;  /* 0x0000012800a87944 */ /* 0x020fea0003c00000 */
[----:B------:R-:W-:-:S07]  /*4990*/  MOV R0, R21 ;  /* 0x0000001500007202 */ /* 0x000fce0000000f00 */
.L_x_117:
[----:B------:R-:W-:Y:S05]  /*49a0*/  BSYNC.RECONVERGENT B8 ;  /* 0x0000000000087941 */ /* 0x000fea0003800200 */
.L_x_116:
        /* <DEDUP_REMOVED lines=12> */
[----:B-----5:R-:W-:Y:S05]  /*4a70*/  CALL.REL.NOINC `($__internal_2_$__cuda_sm20_rcp_rn_f32_slowpath) ;  /* 0x0000012400987944 */ /* 0x020fea0003c00000 */
[----:B------:R-:W-:Y:S01]  /*4a80*/  IMAD.MOV.U32 R0, RZ, RZ, R13 ;  /* 0x000000ffff007224 */ /* 0x000fe200078e000d */
[----:B------:R-:W-:Y:S06]  /*4a90*/  BRA `(.L_x_120) ;  /* 0x0000000000107947 */ /* 0x000fec0003800000 */
.L_x_119:
[----:B------:R-:W0:Y:S02]  /*4aa0*/  MUFU.RCP R0, R46 ;  /* 0x0000002e00007308 */ /* 0x000e240000001000 */
[----:B0-----:R-:W-:-:S04]  /*4ab0*/  FFMA R13, R46, R0, -1 ;  /* 0xbf8000002e0d7423 */ /* 0x001fc80000000000 */
[----:B------:R-:W-:-:S04]  /*4ac0*/  FADD.FTZ R13, -R13, -RZ ;  /* 0x800000ff0d0d7221 */ /* 0x000fc80000010100 */
[----:B------:R-:W-:-:S07]  /*4ad0*/  FFMA R0, R0, R13, R0 ;  /* 0x0000000d00007223 */ /* 0x000fce0000000000 */
.L_x_120:
[----:B------:R-:W-:Y:S05]  /*4ae0*/  BSYNC.RECONVERGENT B1 ;  /* 0x0000000000017941 */ /* 0x000fea0003800200 */
.L_x_118:
        /* <DEDUP_REMOVED lines=14> */
.L_x_122:
[----:B------:R-:W-:Y:S05]  /*4bd0*/  BSYNC.RECONVERGENT B8 ;  /* 0x0000000000087941 */ /* 0x000fea0003800200 */
.L_x_121:
        /* <DEDUP_REMOVED lines=17> */
.L_x_124:
[----:B------:R-:W-:Y:S05]  /*4cf0*/  BSYNC.RECONVERGENT B8 ;  /* 0x0000000000087941 */ /* 0x000fea0003800200 */
.L_x_123:
        /* <DEDUP_REMOVED lines=15> */
.L_x_126:
[----:B------:R-:W0:Y:S02]  /*4df0*/  MUFU.RCP R0, R46 ;  /* 0x0000002e00007308 */ /* 0x000e240000001000 */
[----:B0-----:R-:W-:-:S04]  /*4e00*/  FFMA R13, R46, R0, -1 ;  /* 0xbf8000002e0d7423 */ /* 0x001fc80000000000 */
[----:B------:R-:W-:-:S04]  /*4e10*/  FADD.FTZ R13, -R13, -RZ ;  /* 0x800000ff0d0d7221 */ /* 0x000fc80000010100 */
[----:B------:R-:W-:-:S07]  /*4e20*/  FFMA R0, R0, R13, R0 ;  /* 0x0000000d00007223 */ /* 0x000fce0000000000 */
.L_x_127:
[----:B------:R-:W-:Y:S05]  /*4e30*/  BSYNC.RECONVERGENT B1 ;  /* 0x0000000000017941 */ /* 0x000fea0003800200 */
.L_x_125:
        /* <DEDUP_REMOVED lines=14> */
.L_x_129:
[----:B------:R-:W-:Y:S05]  /*4f20*/  BSYNC.RECONVERGENT B8 ;  /* 0x0000000000087941 */ /* 0x000fea0003800200 */
.L_x_128:
        /* <DEDUP_REMOVED lines=17> */
.L_x_131:
[----:B------:R-:W-:Y:S05]  /*5040*/  BSYNC.RECONVERGENT B8 ;  /* 0x0000000000087941 */ /* 0x000fea0003800200 */
.L_x_130:
        /* <DEDUP_REMOVED lines=15> */
.L_x_133:
[----:B------:R-:W0:Y:S02]  /*5140*/  MUFU.RCP R0, R46 ;  /* 0x0000002e00007308 */ /* 0x000e240000001000 */
[----:B0-----:R-:W-:-:S04]  /*5150*/  FFMA R13, R46, R0, -1 ;  /* 0xbf8000002e0d7423 */ /* 0x001fc80000000000 */
[----:B------:R-:W-:-:S04]  /*5160*/  FADD.FTZ R13, -R13, -RZ ;  /* 0x800000ff0d0d7221 */ /* 0x000fc80000010100 */
[----:B------:R-:W-:-:S07]  /*5170*/  FFMA R0, R0, R13, R0 ;  /* 0x0000000d00007223 */ /* 0x000fce0000000000 */
.L_x_134:
[----:B------:R-:W-:Y:S05]  /*5180*/  BSYNC.RECONVERGENT B1 ;  /* 0x0000000000017941 */ /* 0x000fea0003800200 */
.L_x_132:
        /* <DEDUP_REMOVED lines=14> */
.L_x_136:
[----:B------:R-:W-:Y:S05]  /*5270*/  BSYNC.RECONVERGENT B8 ;  /* 0x0000000000087941 */ /* 0x000fea0003800200 */
.L_x_135:
        /* <DEDUP_REMOVED lines=17> */
.L_x_138:
[----:B------:R-:W-:Y:S05]  /*5390*/  BSYNC.RECONVERGENT B8 ;  /* 0x0000000000087941 */ /* 0x000fea0003800200 */
.L_x_137:
        /* <DEDUP_REMOVED lines=15> */
.L_x_140:
[----:B------:R-:W0:Y:S02]  /*5490*/  MUFU.RCP R0, R46 ;  /* 0x0000002e00007308 */ /* 0x000e240000001000 */
[----:B0-----:R-:W-:-:S04]  /*54a0*/  FFMA R13, R46, R0, -1 ;  /* 0xbf8000002e0d7423 */ /* 0x001fc80000000000 */
[----:B------:R-:W-:-:S04]  /*54b0*/  FADD.FTZ R13, -R13, -RZ ;  /* 0x800000ff0d0d7221 */ /* 0x000fc80000010100 */
[----:B------:R-:W-:-:S07]  /*54c0*/  FFMA R0, R0, R13, R0 ;  /* 0x0000000d00007223 */ /* 0x000fce0000000000 */
.L_x_141:
[----:B------:R-:W-:Y:S05]  /*54d0*/  BSYNC.RECONVERGENT B1 ;  /* 0x0000000000017941 */ /* 0x000fea0003800200 */
.L_x_139:
        /* <DEDUP_REMOVED lines=14> */
.L_x_143:
[----:B------:R-:W-:Y:S05]  /*55c0*/  BSYNC.RECONVERGENT B8 ;  /* 0x0000000000087941 */ /* 0x000fea0003800200 */
.L_x_142:
        /* <DEDUP_REMOVED lines=16> */
[----:B------:R-:W-:Y:S01]  /*56d0*/  I2FP.F32.U32 R0, R45 ;  /* 0x0000002d00007245 */ /* 0x000fe20000201000 */
[----:B------:R-:W0:Y:S01]  /*56e0*/  MUFU.RCP R13, R44 ;  /* 0x0000002c000d7308 */ /* 0x000e220000001000 */
[----:B------:R-:W-:Y:S03]  /*56f0*/  BSSY.RECONVERGENT B8, `(.L_x_144) ;  /* 0x0000019000087945 */ /* 0x000fe60003800200 */
[----:B------:R-:W-:Y:S01]  /*5700*/  FMUL R43, R0, -R43 ;  /* 0x8000002b002b7220 */ /* 0x000fe20000400000 */
[----:B------:R-:W-:-:S03]  /*5710*/  FMUL R0, R46, -R0 ;  /* 0x800000002e007220 */ /* 0x000fc60000400000 */
[----:B------:R-:W-:Y:S01]  /*5720*/  FMUL R43, R43, 1.4426950216293334961 ;  /* 0x3fb8aa3b2b2b7820 */ /* 0x000fe20000400000 */
[----:B------:R-:W-:-:S04]  /*5730*/  FMUL R0, R0, 1.4426950216293334961 ;  /* 0x3fb8aa3b00007820 */ /* 0x000fc80000400000 */
[----:B------:R-:W-:Y:S02]  /*5740*/  FSETP.GEU.AND P0, PT, R43, -126, PT ;  /* 0xc2fc00002b00780b */ /* 0x000fe40003f0e000 */
[----:B------:R-:W-:Y:S01]  /*5750*/  FSETP.GEU.AND P1, PT, R0, -126, PT ;  /* 0xc2fc00000000780b */ /* 0x000fe20003f2e000 */
[----:B0-----:R-:W-:-:S04]  /*5760*/  FFMA R15, -R44, R13, 1 ;  /* 0x3f8000002c0f7423 */ /* 0x001fc8000000010d */
[----:B------:R-:W-:-:S06]  /*5770*/  FFMA R15, R13, R15, R13 ;  /* 0x0000000f0d0f7223 */ /* 0x000fcc000000000d */
        /* <DEDUP_REMOVED lines=12> */
[----:B------:R-:W-:Y:S02]  /*5840*/  MOV R15, R44 ;  /* 0x0000002c000f7202 */ /* 0x000fe40000000f00 */
[----:B------:R-:W-:-:S07]  /*5850*/  MOV R20, 0x5870 ;  /* 0x0000587000147802 */ /* 0x000fce0000000f00 */
[----:B-----5:R-:W-:Y:S05]  /*5860*/  CALL.REL.NOINC `($__internal_3_$__cuda_sm3x_div_rn_noftz_f32_slowpath) ;  /* 0x0000011800f07944 */ /* 0x020fea0003c00000 */
[----:B------:R-:W-:-:S07]  /*5870*/  MOV R0, R21 ;  /* 0x0000001500007202 */ /* 0x000fce0000000f00 */
.L_x_145:
[----:B------:R-:W-:Y:S05]  /*5880*/  BSYNC.RECONVERGENT B8 ;  /* 0x0000000000087941 */ /* 0x000fea0003800200 */
.L_x_144:
[----:B------:R-:W-:-:S04]  /*5890*/  FMNMX R0, RZ, R0, !PT ;  /* 0x00000000ff007209 */ /* 0x000fc80007800000 */
[----:B------:R-:W-:-:S13]  /*58a0*/  FSETP.GEU.AND P0, PT, R0, 9.9999999392252902908e-09, PT ;  /* 0x322bcc770000780b */ /* 0x000fda0003f0e000 */
[----:B------:R-:W-:Y:S05]  /*58b0*/  @!P0 BRA `(.L_x_106) ;  /* 0x0000002000288947 */ /* 0x000fea0003800000 */
[----:B-----5:R-:W-:Y:S01]  /*58c0*/  FSETP.GT.AND P0, PT, R4, 0.0099999997764825820923, PT ;  /* 0x3c23d70a0400780b */ /* 0x020fe20003f04000 */
[----:B------:R-:W-:-:S12]  /*58d0*/  BSSY.RECONVERGENT B8, `(.L_x_146) ;  /* 0x0000013000087945 */ /* 0x000fd80003800200 */
[----:B------:R-:W-:Y:S01]  /*58e0*/  @!P0 FADD R13, R42, 1 ;  /* 0x3f8000002a0d8421 */ /* 0x000fe20000000000 */
[----:B------:R-:W-:Y:S06]  /*58f0*/  @!P0 BRA `(.L_x_147) ;  /* 0x0000000000408947 */ /* 0x000fec0003800000 */
[----:B------:R-:W-:Y:S01]  /*5900*/  FADD R20, R4, 1 ;  /* 0x3f80000004147421 */ /* 0x000fe20000000000 */
[----:B------:R-:W-:Y:S01]  /*5910*/  FADD R14, R42, 1 ;  /* 0x3f8000002a0e7421 */ /* 0x000fe20000000000 */
[----:B------:R-:W-:Y:S02]  /*5920*/  BSSY.RECONVERGENT B9, `(.L_x_147) ;  /* 0x000000d000097945 */ /* 0x000fe40003800200 */
        /* <DEDUP_REMOVED lines=10> */
[----:B------:R-:W-:Y:S05]  /*59d0*/  CALL.REL.NOINC `($__internal_3_$__cuda_sm3x_div_rn_noftz_f32_slowpath) ;  /* 0x0000011800947944 */ /* 0x000fea0003c00000 */
[----:B------:R-:W-:-:S07]  /*59e0*/  MOV R13, R21 ;  /* 0x00000015000d7202 */ /* 0x000fce0000000f00 */
.L_x_148:
[----:B------:R-:W-:Y:S05]  /*59f0*/  BSYNC.RECONVERGENT B9 ;  /* 0x0000000000097941 */ /* 0x000fea0003800200 */
.L_x_147:
[----:B------:R-:W-:Y:S05]  /*5a00*/  BSYNC.RECONVERGENT B8 ;  /* 0x0000000000087941 */ /* 0x000fea0003800200 */
.L_x_146:
[----:B------:R-:W0:Y:S01]  /*5a10*/  LDCU UR4, c[0x3][0x50] ;  /* 0x00c00a00ff0477ac */ /* 0x000e220008000800 */
[----:B------:R-:W-:Y:S01]  /*5a20*/  FMNMX R13, R13, 100, PT ;  /* 0x42c800000d0d7809 */ /* 0x000fe20003800000 */
[----:B------:R-:W-:Y:S03]  /*5a30*/  BSSY.RECONVERGENT B8, `(.L_x_149) ;  /* 0x0000010000087945 */ /* 0x000fe60003800200 */
[----:B------:R-:W-:-:S05]  /*5a40*/  FMNMX R13, R13, 0.10000000149011611938, !PT ;  /* 0x3dcccccd0d0d7809 */ /* 0x000fca0007800000 */
[----:B0-----:R-:W-:-:S04]  /*5a50*/  FFMA R15, R13, UR4, R0 ;  /* 0x000000040d0f7c23 */ /* 0x001fc80008000000 */
        /* <DEDUP_REMOVED lines=12> */
[----:B------:R-:W-:-:S07]  /*5b20*/  IMAD.MOV.U32 R13, RZ, RZ, R21 ;  /* 0x000000ffff0d7224 */ /* 0x000fce00078e0015 */
.L_x_150:
[----:B------:R-:W-:Y:S05]  /*5b30*/  BSYNC.RECONVERGENT B8 ;  /* 0x0000000000087941 */ /* 0x000fea0003800200 */
.L_x_149:
[----:B------:R-:W0:Y:S02]  /*5b40*/  LDC.64 R14, c[0x0][0x3b0] ;  /* 0x0000ec00ff0e7b82 */ /* 0x000e240000000a00 */
[----:B0-----:R0:W2:Y:S01]  /*5b50*/  LDG.E.CONSTANT R4, desc[UR36][R14.64] ;  /* 0x000000240e047981 */ /* 0x0010a2000c1e9900 */
[----:B------:R-:W-:Y:S01]  /*5b60*/  FADD R13, -R13, 1 ;  /* 0x3f8000000d0d7421 */ /* 0x000fe20000000100 */
[----:B------:R-:W-:Y:S01]  /*5b70*/  FSETP.GT.AND P1, PT, R41, 0.0099999997764825820923, PT ;  /* 0x3c23d70a2900780b */ /* 0x000fe20003f24000 */
[----:B------:R-:W-:Y:S03]  /*5b80*/  BSSY.RECONVERGENT B8, `(.L_x_151) ;  /* 0x000001c000087945 */ /* 0x000fe60003800200 */
[----:B------:R-:W-:-:S04]  /*5b90*/  FMNMX R13, R13, 1.00000001335143196e-10, !PT ;  /* 0x2edbe6ff0d0d7809 */ /* 0x000fc80007800000 */
[----:B------:R-:W-:-:S04]  /*5ba0*/  FSEL R13, R13, 1, P2 ;  /* 0x3f8000000d0d7808 */ /* 0x000fc80001000000 */
[----:B------:R-:W-:Y:S01]  /*5bb0*/  FSETP.GEU.AND P0, PT, |R13|, 1.175494350822287508e-38, PT ;  /* 0x008000000d00780b */ /* 0x000fe20003f0e200 */
[----:B0-----:R-:W-:-:S12]  /*5bc0*/  @!P1 FADD R14, R40, 1 ;  /* 0x3f800000280e9421 */ /* 0x001fd80000000000 */
[----:B------:R-:W-:-:S06]  /*5bd0*/  @!P0 FMUL R13, R13, 16777216 ;  /* 0x4b8000000d0d8820 */ /* 0x000fcc0000400000 */
[----:B------:R-:W0:Y:S02]  /*5be0*/  MUFU.LG2 R13, R13 ;  /* 0x0000000d000d7308 */ /* 0x000e240000000c00 */
[----:B0-----:R-:W-:-:S04]  /*5bf0*/  @!P0 FADD R13, R13, -24 ;  /* 0xc1c000000d0d8421 */ /* 0x001fc80000000000 */
[----:B------:R-:W-:-:S04]  /*5c00*/  FMUL R13, R13, 0.69314718246459960938 ;  /* 0x3f3172180d0d7820 */ /* 0x000fc80000400000 */
[----:B--2---:R-:W-:Y:S01]  /*5c10*/  FFMA R42, R4, R13, RZ ;  /* 0x0000000d042a7223 */ /* 0x004fe200000000ff */
        /* <DEDUP_REMOVED lines=16> */
.L_x_154:
[----:B------:R-:W-:Y:S05]  /*5d20*/  BSYNC.RECONVERGENT B9 ;  /* 0x0000000000097941 */ /* 0x000fea0003800200 */
.L_x_153:
[----:B------:R-:W-:-:S07]  /*5d30*/  MOV R14, R4 ;  /* 0x00000004000e7202 */ /* 0x000fce0000000f00 */
.L_x_152:
[----:B------:R-:W-:Y:S05]  /*5d40*/  BSYNC.RECONVERGENT B8 ;  /* 0x0000000000087941 */ /* 0x000fea0003800200 */
.L_x_151:
        /* <DEDUP_REMOVED lines=18> */
.L_x_156:
[----:B------:R-:W-:Y:S05]  /*5e70*/  BSYNC.RECONVERGENT B8 ;  /* 0x0000000000087941 */ /* 0x000fea0003800200 */
.L_x_155:
[----:B------:R-:W0:Y:S02]  /*5e80*/  LDC.64 R14, c[0x0][0x3b0] ;  /* 0x0000ec00ff0e7b82 */ /* 0x000e240000000a00 */
[----:B0-----:R-:W2:Y:S01]  /*5e90*/  LDG.E.CONSTANT R14, desc[UR36][R14.64+0x4] ;  /* 0x000004240e0e7981 */ /* 0x001ea2000c1e9900 */
[----:B------:R-:W-:Y:S01]  /*5ea0*/  FADD R4, -R4, 1 ;  /* 0x3f80000004047421 */ /* 0x000fe20000000100 */
[----:B------:R-:W-:Y:S01]  /*5eb0*/  FSETP.GT.AND P1, PT, R38, 0.0099999997764825820923, PT ;  /* 0x3c23d70a2600780b */ /* 0x000fe20003f24000 */
[----:B------:R-:W-:Y:S03]  /*5ec0*/  BSSY.RECONVERGENT B8, `(.L_x_157) ;  /* 0x000001b000087945 */ /* 0x000fe60003800200 */
[----:B------:R-:W-:-:S04]  /*5ed0*/  FMNMX R4, R4, 1.00000001335143196e-10, !PT ;  /* 0x2edbe6ff04047809 */ /* 0x000fc80007800000 */
[----:B------:R-:W-:-:S04]  /*5ee0*/  FSEL R4, R4, 1, P2 ;  /* 0x3f80000004047808 */ /* 0x000fc80001000000 */
[----:B------:R-:W-:Y:S01]  /*5ef0*/  FSETP.GEU.AND P0, PT, |R4|, 1.175494350822287508e-38, PT ;  /* 0x008000000400780b */ /* 0x000fe20003f0e200 */
[----:B------:R-:W-:-:S12]  /*5f00*/  @!P1 FADD R13, R39, 1 ;  /* 0x3f800000270d9421 */ /* 0x000fd80000000000 */
[----:B------:R-:W-:-:S06]  /*5f10*/  @!P0 FMUL R4, R4, 16777216 ;  /* 0x4b80000004048820 */ /* 0x000fcc0000400000 */
[----:B------:R-:W0:Y:S02]  /*5f20*/  MUFU.LG2 R4, R4 ;  /* 0x0000000400047308 */ /* 0x000e240000000c00 */
[----:B0-----:R-:W-:-:S04]  /*5f30*/  @!P0 FADD R4, R4, -24 ;  /* 0xc1c0000004048421 */ /* 0x001fc80000000000 */
[----:B------:R-:W-:-:S04]  /*5f40*/  FMUL R4, R4, 0.69314718246459960938 ;  /* 0x3f31721804047820 */ /* 0x000fc80000400000 */
[----:B--2---:R-:W-:Y:S01]  /*5f50*/  FFMA R42, R14, R4, R42 ;  /* 0x000000040e2a7223 */ /* 0x004fe2000000002a */
        /* <DEDUP_REMOVED lines=16> */
.L_x_159:
[----:B------:R-:W-:Y:S05]  /*6060*/  BSYNC.RECONVERGENT B9 ;  /* 0x0000000000097941 */ /* 0x000fea0003800200 */
.L_x_158:
[----:B------:R-:W-:Y:S05]  /*6070*/  BSYNC.RECONVERGENT B8 ;  /* 0x0000000000087941 */ /* 0x000fea0003800200 */
.L_x_157:
        /* <DEDUP_REMOVED lines=16> */
[----:B------:R-:W-:Y:S05]  /*6180*/  CALL.REL.NOINC `($__internal_3_$__cuda_sm3x_div_rn_noftz_f32_slowpath) ;  /* 0x0000011000a87944 */ /* 0x000fea0003c00000 */
[----:B------:R-:W-:-:S07]  /*6190*/  MOV R4, R21 ;  /* 0x0000001500047202 */ /* 0x000fce0000000f00 */
.L_x_161:
[----:B------:R-:W-:Y:S05]  /*61a0*/  BSYNC.RECONVERGENT B8 ;  /* 0x0000000000087941 */ /* 0x000fea0003800200 */
.L_x_160:
        /* <DEDUP_REMOVED lines=30> */
.L_x_164:
[----:B------:R-:W-:Y:S05]  /*6390*/  BSYNC.RECONVERGENT B9 ;  /* 0x0000000000097941 */ /* 0x000fea0003800200 */
.L_x_163:
[----:B------:R-:W-:Y:S05]  /*63a0*/  BSYNC.RECONVERGENT B8 ;  /* 0x0000000000087941 */ /* 0x000fea0003800200 */
.L_x_162:
        /* <DEDUP_REMOVED lines=18> */
.L_x_166:
[----:B------:R-:W-:Y:S05]  /*64d0*/  BSYNC.RECONVERGENT B8 ;  /* 0x0000000000087941 */ /* 0x000fea0003800200 */
.L_x_165:
        /* <DEDUP_REMOVED lines=30> */
.L_x_169:
[----:B------:R-:W-:Y:S05]  /*66c0*/  BSYNC.RECONVERGENT B9 ;  /* 0x0000000000097941 */ /* 0x000fea0003800200 */
.L_x_168:
[----:B------:R-:W-:Y:S05]  /*66d0*/  BSYNC.RECONVERGENT B8 ;  /* 0x0000000000087941 */ /* 0x000fea0003800200 */
.L_x_167:
        /* <DEDUP_REMOVED lines=18> */
.L_x_171:
[----:B------:R-:W-:Y:S05]  /*6800*/  BSYNC.RECONVERGENT B8 ;  /* 0x0000000000087941 */ /* 0x000fea0003800200 */
.L_x_170:
        /* <DEDUP_REMOVED lines=30> */
.L_x_174:
[----:B------:R-:W-:Y:S05]  /*69f0*/  BSYNC.RECONVERGENT B9 ;  /* 0x0000000000097941 */ /* 0x000fea0003800200 */
.L_x_173:
[----:B------:R-:W-:Y:S05]  /*6a00*/  BSYNC.RECONVERGENT B8 ;  /* 0x0000000000087941 */ /* 0x000fea0003800200 */
.L_x_172:
        /* <DEDUP_REMOVED lines=18> */
.L_x_176:
[----:B------:R-:W-:Y:S05]  /*6b30*/  BSYNC.RECONVERGENT B8 ;  /* 0x0000000000087941 */ /* 0x000fea0003800200 */
.L_x_175:
        /* <DEDUP_REMOVED lines=30> */
.L_x_179:
[----:B------:R-:W-:Y:S05]  /*6d20*/  BSYNC.RECONVERGENT B9 ;  /* 0x0000000000097941 */ /* 0x000fea0003800200 */
.L_x_178:
[----:B------:R-:W-:Y:S05]  /*6d30*/  BSYNC.RECONVERGENT B8 ;  /* 0x0000000000087941 */ /* 0x000fea0003800200 */
.L_x_177:
        /* <DEDUP_REMOVED lines=18> */
.L_x_181:
[----:B------:R-:W-:Y:S05]  /*6e60*/  BSYNC.RECONVERGENT B8 ;  /* 0x0000000000087941 */ /* 0x000fea0003800200 */
.L_x_180:
        /* <DEDUP_REMOVED lines=30> */
.L_x_184:
[----:B------:R-:W-:Y:S05]  /*7050*/  BSYNC.RECONVERGENT B9 ;  /* 0x0000000000097941 */ /* 0x000fea0003800200 */
.L_x_183:
[----:B------:R-:W-:Y:S05]  /*7060*/  BSYNC.RECONVERGENT B8 ;  /* 0x0000000000087941 */ /* 0x000fea0003800200 */
.L_x_182:
        /* <DEDUP_REMOVED lines=18> */
.L_x_186:
[----:B------:R-:W-:Y:S05]  /*7190*/  BSYNC.RECONVERGENT B8 ;  /* 0x0000000000087941 */ /* 0x000fea0003800200 */
.L_x_185:
        /* <DEDUP_REMOVED lines=30> */
.L_x_189:
[----:B------:R-:W-:Y:S05]  /*7380*/  BSYNC.RECONVERGENT B9 ;  /* 0x0000000000097941 */ /* 0x000fea0003800200 */
.L_x_188:
[----:B------:R-:W-:Y:S05]  /*7390*/  BSYNC.RECONVERGENT B8 ;  /* 0x0000000000087941 */ /* 0x000fea0003800200 */
.L_x_187:
        /* <DEDUP_REMOVED lines=18> */
.L_x_191:
[----:B------:R-:W-:Y:S05]  /*74c0*/  BSYNC.RECONVERGENT B8 ;  /* 0x0000000000087941 */ /* 0x000fea0003800200 */
.L_x_190:
        /* <DEDUP_REMOVED lines=30> */
.L_x_194:
[----:B------:R-:W-:Y:S05]  /*76b0*/  BSYNC.RECONVERGENT B9 ;  /* 0x0000000000097941 */ /* 0x000fea0003800200 */
.L_x_193:
[----:B------:R-:W-:Y:S05]  /*76c0*/  BSYNC.RECONVERGENT B8 ;  /* 0x0000000000087941 */ /* 0x000fea0003800200 */
.L_x_192:
        /* <DEDUP_REMOVED lines=18> */
.L_x_196:
[----:B------:R-:W-:Y:S05]  /*77f0*/  BSYNC.RECONVERGENT B8 ;  /* 0x0000000000087941 */ /* 0x000fea0003800200 */
.L_x_195:
[----:B------:R-:W0:Y:S02]  /*7800*/  LDC.64 R14, c[0x0][0x3b0] ;  /* 0x0000ec00ff0e7b82 */ /* 0x000e240000000a00 */
[----:B0-----:R-:W2:Y:S01]  /*7810*/  LDG.E.CONSTANT R14, desc[UR36][R14.64+0x24] ;  /* 0x000024240e0e7981 */ /* 0x001ea2000c1e9900 */
        /* <DEDUP_REMOVED lines=8> */
[----:B--2---:R-:W-:-:S04]  /*78a0*/  FFMA R4, R14, R4, R42 ;  /* 0x000000040e047223 */ /* 0x004fc8000000002a */
        /* <DEDUP_REMOVED lines=11> */
.L_x_106:
[----:B------:R-:W-:Y:S05]  /*7960*/  BSYNC.RECONVERGENT B5 ;  /* 0x0000000000057941 */ /* 0x000fea0003800200 */
.L_x_105:
[----:B------:R-:W0:Y:S01]  /*7970*/  LDCU UR4, c[0x0][0x410] ;  /* 0x00008200ff0477ac */ /* 0x000e220008000800 */
[----:B------:R-:W-:-:S04]  /*7980*/  IADD3 R12, PT, PT, R12, 0x1, RZ ;  /* 0x000000010c0c7810 */ /* 0x000fc80007ffe0ff */
[----:B0-----:R-:W-:-:S13]  /*7990*/  ISETP.NE.AND P0, PT, R12, UR4, PT ;  /* 0x000000040c007c0c */ /* 0x001fda000bf05270 */
[----:B------:R-:W-:Y:S05]  /*79a0*/  @P0 BRA `(.L_x_197) ;  /* 0xffffffc800100947 */ /* 0x000fea000383ffff */
.L_x_104:
[----:B------:R-:W-:Y:S05]  /*79b0*/  BSYNC.RECONVERGENT B7 ;  /* 0x0000000000077941 */ /* 0x000fea0003800200 */
.L_x_103:
[----:B------:R-:W-:-:S04]  /*79c0*/  IADD3 R11, PT, PT, R11, 0x20, RZ ;  /* 0x000000200b0b7810 */ /* 0x000fc80007ffe0ff */
[----:B------:R-:W-:-:S13]  /*79d0*/  ISETP.GE.AND P0, PT, R11, UR42, PT ;  /* 0x0000002a0b007c0c */ /* 0x000fda000bf06270 */
[----:B------:R-:W-:Y:S05]  /*79e0*/  @!P0 BRA `(.L_x_198) ;  /* 0xffffffc400d88947 */ /* 0x000fea000383ffff */
[----:B------:R-:W-:Y:S05]  /*79f0*/  BRA `(.L_x_100) ;  /* 0x000000a800b87947 */ /* 0x000fea0003800000 */
.L_x_102:
[----:B------:R-:W-:-:S07]  /*7a00*/  IMAD.MOV.U32 R11, RZ, RZ, R18 ;  /* 0x000000ffff0b7224 */ /* 0x000fce00078e0012 */
.L_x_293:
        /* <DEDUP_REMOVED lines=10> */
.L_x_292:
        /* <DEDUP_REMOVED lines=8> */
[----:B------:R-:W-:-:S04]  /*7b30*/  IADD3 R0, PT, PT, R45, -0x5dc, RZ ;  /* 0xfffffa242d007810 */ /* 0x000fc80007ffe0ff */
        /* <DEDUP_REMOVED lines=43> */
.L_x_204:
[----:B------:R-:W-:Y:S05]  /*7df0*/  BSYNC.RECONVERGENT B8 ;  /* 0x0000000000087941 */ /* 0x000fea0003800200 */
.L_x_203:
        /* <DEDUP_REMOVED lines=17> */
[----:B------:R-:W-:-:S07]  /*7f10*/  IMAD.MOV.U32 R14, RZ, RZ, R21 ;  /* 0x000000ffff0e7224 */ /* 0x000fce00078e0015 */
.L_x_206:
[----:B------:R-:W-:Y:S05]  /*7f20*/  BSYNC.RECONVERGENT B8 ;  /* 0x0000000000087941 */ /* 0x000fea0003800200 */
.L_x_205:
        /* <DEDUP_REMOVED lines=12> */
[----:B-----5:R-:W-:Y:S05]  /*7ff0*/  CALL.REL.NOINC `($__internal_2_$__cuda_sm20_rcp_rn_f32_slowpath) ;  /* 0x000000f000387944 */ /* 0x020fea0003c00000 */
[----:B------:R-:W-:Y:S05]  /*8000*/  BRA `(.L_x_209) ;  /* 0x0000000000107947 */ /* 0x000fea0003800000 */
.L_x_208:
[----:B------:R-:W0:Y:S02]  /*8010*/  MUFU.RCP R13, R0 ;  /* 0x00000000000d7308 */ /* 0x000e240000001000 */
[----:B0-----:R-:W-:-:S04]  /*8020*/  FFMA R15, R0, R13, -1 ;  /* 0xbf800000000f7423 */ /* 0x001fc8000000000d */
[----:B------:R-:W-:-:S04]  /*8030*/  FADD.FTZ R15, -R15, -RZ ;  /* 0x800000ff0f0f7221 */ /* 0x000fc80000010100 */
[----:B------:R-:W-:-:S07]  /*8040*/  FFMA R13, R13, R15, R13 ;  /* 0x0000000f0d0d7223 */ /* 0x000fce000000000d */
.L_x_209:
[----:B------:R-:W-:Y:S05]  /*8050*/  BSYNC.RECONVERGENT B1 ;  /* 0x0000000000017941 */ /* 0x000fea0003800200 */
.L_x_207:
        /* <DEDUP_REMOVED lines=14> */
.L_x_211:
[----:B------:R-:W-:Y:S05]  /*8140*/  BSYNC.RECONVERGENT B8 ;  /* 0x0000000000087941 */ /* 0x000fea0003800200 */
.L_x_210:
        /* <DEDUP_REMOVED lines=17> */
.L_x_213:
[----:B------:R-:W-:Y:S05]  /*8260*/  BSYNC.RECONVERGENT B8 ;  /* 0x0000000000087941 */ /* 0x000fea0003800200 */
.L_x_212:
[----:B------:R-:W-:Y:S01]  /*8270*/  FSETP.GEU.AND P0, PT, |R0|, 1.175494350822287508e-38, PT ;  /* 0x008000000000780b */ /* 0x000fe20003f0e200 */
[----:B------:R-:W-:-:S12]  /*8280*/  BSSY.RECONVERGENT B1, `(.L_x_214) ;  /* 0x0000012000017945 */ /* 0x000fd80003800200 */
[----:B------:R-:W-:-:S04]  /*8290*/  @!P0 FMUL R0, R0, 16777216 ;  /* 0x4b80000000008820 */ /* 0x000fc80000400000 */
[----:B------:R0:W1:Y:S02]  /*82a0*/  MUFU.LG2 R14, R0 ;  /* 0x00000000000e7308 */ /* 0x0000640000000c00 */
[----:B0-----:R-:W-:-:S05]  /*82b0*/  VIADD R0, R46, 0x1800000 ;  /* 0x018000002e007836 */ /* 0x001fca0000000000 */
[----:B------:R-:W-:Y:S01]  /*82c0*/  LOP3.LUT R0, R0, 0x7f800000, RZ, 0xc0, !PT ;  /* 0x7f80000000007812 */ /* 0x000fe200078ec0ff */
[----:B-1----:R-:W-:-:S03]  /*82d0*/  @!P0 FADD R14, R14, -24 ;  /* 0xc1c000000e0e8421 */ /* 0x002fc60000000000 */
[----:B------:R-:W-:Y:S01]  /*82e0*/  ISETP.GT.U32.AND P1, PT, R0, 0x1ffffff, PT ;  /* 0x01ffffff0000780c */ /* 0x000fe20003f24070 */
[----:B------:R-:W-:-:S12]  /*82f0*/  FFMA R14, R14, -0.69314718246459960938, R13 ;  /* 0xbf3172180e0e7823 */ /* 0x000fd8000000000d */
[----:B------:R-:W-:Y:S05]  /*8300*/  @P1 BRA `(.L_x_215) ;  /* 0x0000000000141947 */ /* 0x000fea0003800000 */
[----:B------:R-:W-:Y:S02]  /*8310*/  MOV R13, R46 ;  /* 0x0000002e000d7202 */ /* 0x000fe40000000f00 */
[----:B------:R-:W-:-:S07]  /*8320*/  MOV R20, 0x8340 ;  /* 0x0000834000147802 */ /* 0x000fce0000000f00 */
[----:B-----5:R-:W-:Y:S05]  /*8330*/  CALL.REL.NOINC `($__internal_2_$__cuda_sm20_rcp_rn_f32_slowpath) ;  /* 0x000000ec00687944 */ /* 0x020fea0003c00000 */
[----:B------:R-:W-:Y:S01]  /*8340*/  MOV R0, R13 ;  /* 0x0000000d00007202 */ /* 0x000fe20000000f00 */
[----:B------:R-:W-:Y:S06]  /*8350*/  BRA `(.L_x_216) ;  /* 0x0000000000107947 */ /* 0x000fec0003800000 */
.L_x_215:
[----:B------:R-:W0:Y:S02]  /*8360*/  MUFU.RCP R0, R46 ;  /* 0x0000002e00007308 */ /* 0x000e240000001000 */
[----:B0-----:R-:W-:-:S04]  /*8370*/  FFMA R13, R46, R0, -1 ;  /* 0xbf8000002e0d7423 */ /* 0x001fc80000000000 */
[----:B------:R-:W-:-:S04]  /*8380*/  FADD.FTZ R13, -R13, -RZ ;  /* 0x800000ff0d0d7221 */ /* 0x000fc80000010100 */
[----:B------:R-:W-:-:S07]  /*8390*/  FFMA R0, R0, R13, R0 ;  /* 0x0000000d00007223 */ /* 0x000fce0000000000 */
.L_x_216:
[----:B------:R-:W-:Y:S05]  /*83a0*/  BSYNC.RECONVERGENT B1 ;  /* 0x0000000000017941 */ /* 0x000fea0003800200 */
.L_x_214:
        /* <DEDUP_REMOVED lines=14> */
.L_x_218:
[----:B------:R-:W-:Y:S05]  /*8490*/  BSYNC.RECONVERGENT B8 ;  /* 0x0000000000087941 */ /* 0x000fea0003800200 */
.L_x_217:
        /* <DEDUP_REMOVED lines=17> */
.L_x_220:
[----:B------:R-:W-:Y:S05]  /*85b0*/  BSYNC.RECONVERGENT B8 ;  /* 0x0000000000087941 */ /* 0x000fea0003800200 */
.L_x_219:
        /* <DEDUP_REMOVED lines=15> */
.L_x_222:
[----:B------:R-:W0:Y:S02]  /*86b0*/  MUFU.RCP R0, R46 ;  /* 0x0000002e00007308 */ /* 0x000e240000001000 */
[----:B0-----:R-:W-:-:S04]  /*86c0*/  FFMA R13, R46, R0, -1 ;  /* 0xbf8000002e0d7423 */ /* 0x001fc80000000000 */
[----:B------:R-:W-:-:S04]  /*86d0*/  FADD.FTZ R13, -R13, -RZ ;  /* 0x800000ff0d0d7221 */ /* 0x000fc80000010100 */
[----:B------:R-:W-:-:S07]  /*86e0*/  FFMA R0, R0, R13, R0 ;  /* 0x0000000d00007223 */ /* 0x000fce0000000000 */
.L_x_223:
[----:B------:R-:W-:Y:S05]  /*86f0*/  BSYNC.RECONVERGENT B1 ;  /* 0x0000000000017941 */ /* 0x000fea0003800200 */
.L_x_221:
        /* <DEDUP_REMOVED lines=14> */
.L_x_225:
[----:B------:R-:W-:Y:S05]  /*87e0*/  BSYNC.RECONVERGENT B8 ;  /* 0x0000000000087941 */ /* 0x000fea0003800200 */
.L_x_224:
        /* <DEDUP_REMOVED lines=17> */
.L_x_227:
[----:B------:R-:W-:Y:S05]  /*8900*/  BSYNC.RECONVERGENT B8 ;  /* 0x0000000000087941 */ /* 0x000fea0003800200 */
.L_x_226:
        /* <DEDUP_REMOVED lines=15> */
.L_x_229:
[----:B------:R-:W0:Y:S02]  /*8a00*/  MUFU.RCP R0, R46 ;  /* 0x0000002e00007308 */ /* 0x000e240000001000 */
[----:B0-----:R-:W-:-:S04]  /*8a10*/  FFMA R13, R46, R0, -1 ;  /* 0xbf8000002e0d7423 */ /* 0x001fc80000000000 */
[----:B------:R-:W-:-:S04]  /*8a20*/  FADD.FTZ R13, -R13, -RZ ;  /* 0x800000ff0d0d7221 */ /* 0x000fc80000010100 */
[----:B------:R-:W-:-:S07]  /*8a30*/  FFMA R0, R0, R13, R0 ;  /* 0x0000000d00007223 */ /* 0x000fce0000000000 */
.L_x_230:
[----:B------:R-:W-:Y:S05]  /*8a40*/  BSYNC.RECONVERGENT B1 ;  /* 0x0000000000017941 */ /* 0x000fea0003800200 */
.L_x_228:
        /* <DEDUP_REMOVED lines=14> */
.L_x_232:
[----:B------:R-:W-:Y:S05]  /*8b30*/  BSYNC.RECONVERGENT B8 ;  /* 0x0000000000087941 */ /* 0x000fea0003800200 */
.L_x_231:
        /* <DEDUP_REMOVED lines=17> */
.L_x_234:
[----:B------:R-:W-:Y:S05]  /*8c50*/  BSYNC.RECONVERGENT B8 ;  /* 0x0000000000087941 */ /* 0x000fea0003800200 */
.L_x_233:
        /* <DEDUP_REMOVED lines=12> */
[----:B-----5:R-:W-:Y:S05]  /*8d20*/  CALL.REL.NOINC `($__internal_2_$__cuda_sm20_rcp_rn_f32_slowpath) ;  /* 0x000000e000ec7944 */ /* 0x020fea0003c00000 */
[----:B------:R-:W-:Y:S01]  /*8d30*/  MOV R0, R13 ;  /* 0x0000000d00007202 */ /* 0x000fe20000000f00 */
[----:B------:R-:W-:Y:S06]  /*8d40*/  BRA `(.L_x_237) ;  /* 0x0000000000107947 */ /* 0x000fec0003800000 */
.L_x_236:
[----:B------:R-:W0:Y:S02]  /*8d50*/  MUFU.RCP R0, R46 ;  /* 0x0000002e00007308 */ /* 0x000e240000001000 */
[----:B0-----:R-:W-:-:S04]  /*8d60*/  FFMA R13, R46, R0, -1 ;  /* 0xbf8000002e0d7423 */ /* 0x001fc80000000000 */
[----:B------:R-:W-:-:S04]  /*8d70*/  FADD.FTZ R13, -R13, -RZ ;  /* 0x800000ff0d0d7221 */ /* 0x000fc80000010100 */
[----:B------:R-:W-:-:S07]  /*8d80*/  FFMA R0, R0, R13, R0 ;  /* 0x0000000d00007223 */ /* 0x000fce0000000000 */
.L_x_237:
[----:B------:R-:W-:Y:S05]  /*8d90*/  BSYNC.RECONVERGENT B1 ;  /* 0x0000000000017941 */ /* 0x000fea0003800200 */
.L_x_235:
        /* <DEDUP_REMOVED lines=14> */
.L_x_239:
[----:B------:R-:W-:Y:S05]  /*8e80*/  BSYNC.RECONVERGENT B8 ;  /* 0x0000000000087941 */ /* 0x000fea0003800200 */
.L_x_238:
        /* <DEDUP_REMOVED lines=43> */
.L_x_241:
[----:B------:R-:W-:Y:S05]  /*9140*/  BSYNC.RECONVERGENT B8 ;  /* 0x0000000000087941 */ /* 0x000fea0003800200 */
.L_x_240:
        /* <DEDUP_REMOVED lines=22> */
.L_x_244:
[----:B------:R-:W-:Y:S05]  /*92b0*/  BSYNC.RECONVERGENT B9 ;  /* 0x0000000000097941 */ /* 0x000fea0003800200 */
.L_x_243:
[----:B------:R-:W-:Y:S05]  /*92c0*/  BSYNC.RECONVERGENT B8 ;  /* 0x0000000000087941 */ /* 0x000fea0003800200 */
.L_x_242:
        /* <DEDUP_REMOVED lines=18> */
.L_x_246:
[----:B------:R-:W-:Y:S05]  /*93f0*/  BSYNC.RECONVERGENT B8 ;  /* 0x0000000000087941 */ /* 0x000fea0003800200 */
.L_x_245:
[----:B------:R-:W-:Y:S01]  /*9400*/  FADD R4, -R4, 1 ;  /* 0x3f80000004047421 */ /* 0x000fe20000000100 */
[----:B------:R-:W0:Y:S01]  /*9410*/  LDCU UR4, c[0x3][0x78] ;  /* 0x00c00f00ff0477ac */ /* 0x000e220008000800 */
[----:B------:R-:W-:Y:S01]  /*9420*/  FSETP.GT.AND P1, PT, R40, 0.0099999997764825820923, PT ;  /* 0x3c23d70a2800780b */ /* 0x000fe20003f24000 */
[----:B------:R-:W-:Y:S02]  /*9430*/  BSSY.RECONVERGENT B8, `(.L_x_247) ;  /* 0x000001b000087945 */ /* 0x000fe40003800200 */
[----:B------:R-:W-:-:S04]  /*9440*/  FMNMX R4, R4, 1.00000001335143196e-10, !PT ;  /* 0x2edbe6ff04047809 */ /* 0x000fc80007800000 */
[----:B------:R-:W-:-:S04]  /*9450*/  FSEL R4, R4, 1, P2 ;  /* 0x3f80000004047808 */ /* 0x000fc80001000000 */
[----:B------:R-:W-:Y:S02]  /*9460*/  FSETP.GEU.AND P0, PT, |R4|, 1.175494350822287508e-38, PT ;  /* 0x008000000400780b */ /* 0x000fe40003f0e200 */
[----:B------:R-:W-:-:S11]  /*9470*/  @!P1 FADD R13, R41, 1 ;  /* 0x3f800000290d9421 */ /* 0x000fd60000000000 */
[----:B------:R-:W-:-:S06]  /*9480*/  @!P0 FMUL R4, R4, 16777216 ;  /* 0x4b80000004048820 */ /* 0x000fcc0000400000 */
[----:B------:R-:W1:Y:S02]  /*9490*/  MUFU.LG2 R4, R4 ;  /* 0x0000000400047308 */ /* 0x000e640000000c00 */
[----:B-1----:R-:W-:-:S04]  /*94a0*/  @!P0 FADD R4, R4, -24 ;  /* 0xc1c0000004048421 */ /* 0x002fc80000000000 */
[----:B------:R-:W-:-:S04]  /*94b0*/  FMUL R4, R4, 0.69314718246459960938 ;  /* 0x3f31721804047820 */ /* 0x000fc80000400000 */
[----:B0-----:R-:W-:Y:S01]  /*94c0*/  FFMA R42, R4, UR4, RZ ;  /* 0x00000004042a7c23 */ /* 0x001fe200080000ff */
        /* <DEDUP_REMOVED lines=16> */
.L_x_249:
[----:B------:R-:W-:Y:S05]  /*95d0*/  BSYNC.RECONVERGENT B9 ;  /* 0x0000000000097941 */ /* 0x000fea0003800200 */
.L_x_248:
[----:B------:R-:W-:Y:S05]  /*95e0*/  BSYNC.RECONVERGENT B8 ;  /* 0x0000000000087941 */ /* 0x000fea0003800200 */
.L_x_247:
        /* <DEDUP_REMOVED lines=18> */
.L_x_251:
[----:B------:R-:W-:Y:S05]  /*9710*/  BSYNC.RECONVERGENT B8 ;  /* 0x0000000000087941 */ /* 0x000fea0003800200 */
.L_x_250:
        /* <DEDUP_REMOVED lines=12> */
[----:B0-----:R-:W-:Y:S01]  /*97e0*/  FFMA R42, R4, UR4, R42 ;  /* 0x00000004042a7c23 */ /* 0x001fe2000800002a */
        /* <DEDUP_REMOVED lines=16> */
.L_x_254:
[----:B------:R-:W-:Y:S05]  /*98f0*/  BSYNC.RECONVERGENT B9 ;  /* 0x0000000000097941 */ /* 0x000fea0003800200 */
.L_x_253:
[----:B------:R-:W-:Y:S05]  /*9900*/  BSYNC.RECONVERGENT B8 ;  /* 0x0000000000087941 */ /* 0x000fea0003800200 */
.L_x_252:
        /* <DEDUP_REMOVED lines=18> */
.L_x_256:
[----:B------:R-:W-:Y:S05]  /*9a30*/  BSYNC.RECONVERGENT B8 ;  /* 0x0000000000087941 */ /* 0x000fea0003800200 */
.L_x_255:
        /* <DEDUP_REMOVED lines=29> */
.L_x_259:
[----:B------:R-:W-:Y:S05]  /*9c10*/  BSYNC.RECONVERGENT B9 ;  /* 0x0000000000097941 */ /* 0x000fea0003800200 */
.L_x_258:
[----:B------:R-:W-:Y:S05]  /*9c20*/  BSYNC.RECONVERGENT B8 ;  /* 0x0000000000087941 */ /* 0x000fea0003800200 */
.L_x_257:
        /* <DEDUP_REMOVED lines=18> */
.L_x_261:
[----:B------:R-:W-:Y:S05]  /*9d50*/  BSYNC.RECONVERGENT B8 ;  /* 0x0000000000087941 */ /* 0x000fea0003800200 */
.L_x_260:
        /* <DEDUP_REMOVED lines=29> */
.L_x_264:
[----:B------:R-:W-:Y:S05]  /*9f30*/  BSYNC.RECONVERGENT B9 ;  /* 0x0000000000097941 */ /* 0x000fea0003800200 */
.L_x_263:
[----:B------:R-:W-:Y:S05]  /*9f40*/  BSYNC.RECONVERGENT B8 ;  /* 0x0000000000087941 */ /* 0x000fea0003800200 */
.L_x_262:
        /* <DEDUP_REMOVED lines=18> */
.L_x_266:
[----:B------:R-:W-:Y:S05]  /*a070*/  BSYNC.RECONVERGENT B8 ;  /* 0x0000000000087941 */ /* 0x000fea0003800200 */
.L_x_265:
        /* <DEDUP_REMOVED lines=29> */
.L_x_269:
[----:B------:R-:W-:Y:S05]  /*a250*/  BSYNC.RECONVERGENT B9 ;  /* 0x0000000000097941 */ /* 0x000fea0003800200 */
.L_x_268:
[----:B------:R-:W-:Y:S05]  /*a260*/  BSYNC.RECONVERGENT B8 ;  /* 0x0000000000087941 */ /* 0x000fea0003800200 */
.L_x_267:
        /* <DEDUP_REMOVED lines=18> */
.L_x_271:
[----:B------:R-:W-:Y:S05]  /*a390*/  BSYNC.RECONVERGENT B8 ;  /* 0x0000000000087941 */ /* 0x000fea0003800200 */
.L_x_270:
        /* <DEDUP_REMOVED lines=29> */
.L_x_274:
[----:B------:R-:W-:Y:S05]  /*a570*/  BSYNC.RECONVERGENT B9 ;  /* 0x0000000000097941 */ /* 0x000fea0003800200 */
.L_x_273:
[----:B------:R-:W-:Y:S05]  /*a580*/  BSYNC.RECONVERGENT B8 ;  /* 0x0000000000087941 */ /* 0x000fea0003800200 */
.L_x_272:
        /* <DEDUP_REMOVED lines=18> */
.L_x_276:
[----:B------:R-:W-:Y:S05]  /*a6b0*/  BSYNC.RECONVERGENT B8 ;  /* 0x0000000000087941 */ /* 0x000fea0003800200 */
.L_x_275:
        /* <DEDUP_REMOVED lines=29> */
.L_x_279:
[----:B------:R-:W-:Y:S05]  /*a890*/  BSYNC.RECONVERGENT B9 ;  /* 0x0000000000097941 */ /* 0x000fea0003800200 */
.L_x_278:
[----:B------:R-:W-:Y:S05]  /*a8a0*/  BSYNC.RECONVERGENT B8 ;  /* 0x0000000000087941 */ /* 0x000fea0003800200 */
.L_x_277:
        /* <DEDUP_REMOVED lines=18> */
.L_x_281:
[----:B------:R-:W-:Y:S05]  /*a9d0*/  BSYNC.RECONVERGENT B8 ;  /* 0x0000000000087941 */ /* 0x000fea0003800200 */
.L_x_280:
        /* <DEDUP_REMOVED lines=29> */
.L_x_284:
[----:B------:R-:W-:Y:S05]  /*abb0*/  BSYNC.RECONVERGENT B9 ;  /* 0x0000000000097941 */ /* 0x000fea0003800200 */
.L_x_283:
[----:B------:R-:W-:Y:S05]  /*abc0*/  BSYNC.RECONVERGENT B8 ;  /* 0x0000000000087941 */ /* 0x000fea0003800200 */
.L_x_282:
        /* <DEDUP_REMOVED lines=18> */
.L_x_286:
[----:B------:R-:W-:Y:S05]  /*acf0*/  BSYNC.RECONVERGENT B8 ;  /* 0x0000000000087941 */ /* 0x000fea0003800200 */
.L_x_285:
        /* <DEDUP_REMOVED lines=29> */
.L_x_289:
[----:B------:R-:W-:Y:S05]  /*aed0*/  BSYNC.RECONVERGENT B9 ;  /* 0x0000000000097941 */ /* 0x000fea0003800200 */
.L_x_288:
[----:B------:R-:W-:Y:S05]  /*aee0*/  BSYNC.RECONVERGENT B8 ;  /* 0x0000000000087941 */ /* 0x000fea0003800200 */
.L_x_287:
        /* <DEDUP_REMOVED lines=18> */
.L_x_291:
[----:B------:R-:W-:Y:S05]  /*b010*/  BSYNC.RECONVERGENT B8 ;  /* 0x0000000000087941 */ /* 0x000fea0003800200 */
.L_x_290:
[----:B------:R-:W-:Y:S01]  /*b020*/  FADD R4, -R4, 1 ;  /* 0x3f80000004047421 */ /* 0x000fe20000000100 */
[----:B------:R-:W0:Y:S04]  /*b030*/  LDCU UR4, c[0x3][0x9c] ;  /* 0x00c01380ff0477ac */ /* 0x000e280008000800 */
[----:B------:R-:W-:-:S04]  /*b040*/  FMNMX R4, R4, 1.00000001335143196e-10, !PT ;  /* 0x2edbe6ff04047809 */ /* 0x000fc80007800000 */
[----:B------:R-:W-:-:S04]  /*b050*/  FSEL R4, R4, 1, P2 ;  /* 0x3f80000004047808 */ /* 0x000fc80001000000 */
[----:B------:R-:W-:-:S13]  /*b060*/  FSETP.GEU.AND P0, PT, |R4|, 1.175494350822287508e-38, PT ;  /* 0x008000000400780b */ /* 0x000fda0003f0e200 */
[----:B------:R-:W-:-:S06]  /*b070*/  @!P0 FMUL R4, R4, 16777216 ;  /* 0x4b80000004048820 */ /* 0x000fcc0000400000 */
[----:B------:R-:W1:Y:S02]  /*b080*/  MUFU.LG2 R4, R4 ;  /* 0x0000000400047308 */ /* 0x000e640000000c00 */
[----:B-1----:R-:W-:-:S04]  /*b090*/  @!P0 FADD R4, R4, -24 ;  /* 0xc1c0000004048421 */ /* 0x002fc80000000000 */
[----:B------:R-:W-:-:S04]  /*b0a0*/  FMUL R4, R4, 0.69314718246459960938 ;  /* 0x3f31721804047820 */ /* 0x000fc80000400000 */
[----:B0-----:R-:W-:-:S04]  /*b0b0*/  FFMA R4, R4, UR4, R42 ;  /* 0x0000000404047c23 */ /* 0x001fc8000800002a */
        /* <DEDUP_REMOVED lines=11> */
.L_x_202:
[----:B------:R-:W-:Y:S05]  /*b170*/  BSYNC.RECONVERGENT B5 ;  /* 0x0000000000057941 */ /* 0x000fea0003800200 */
.L_x_201:
[----:B------:R-:W0:Y:S01]  /*b180*/  LDCU UR4, c[0x0][0x410] ;  /* 0x00008200ff0477ac */ /* 0x000e220008000800 */
[----:B------:R-:W-:-:S04]  /*b190*/  IADD3 R12, PT, PT, R12, 0x1, RZ ;  /* 0x000000010c0c7810 */ /* 0x000fc80007ffe0ff */
[----:B0-----:R-:W-:-:S13]  /*b1a0*/  ISETP.NE.AND P0, PT, R12, UR4, PT ;  /* 0x000000040c007c0c */ /* 0x001fda000bf05270 */
[----:B------:R-:W-:Y:S05]  /*b1b0*/  @P0 BRA `(.L_x_292) ;  /* 0xffffffc8003c0947 */ /* 0x000fea000383ffff */
.L_x_200:
[----:B------:R-:W-:Y:S05]  /*b1c0*/  BSYNC.RECONVERGENT B7 ;  /* 0x0000000000077941 */ /* 0x000fea0003800200 */
.L_x_199:
[----:B------:R-:W-:-:S04]  /*b1d0*/  IADD3 R11, PT, PT, R11, 0x20, RZ ;  /* 0x000000200b0b7810 */ /* 0x000fc80007ffe0ff */
[----:B------:R-:W-:-:S13]  /*b1e0*/  ISETP.GE.AND P0, PT, R11, UR42, PT ;  /* 0x0000002a0b007c0c */ /* 0x000fda000bf06270 */
[----:B------:R-:W-:Y:S05]  /*b1f0*/  @!P0 BRA `(.L_x_293) ;  /* 0xffffffc800048947 */ /* 0x000fea000383ffff */
[----:B------:R-:W-:Y:S05]  /*b200*/  BRA `(.L_x_100) ;  /* 0x0000007000b47947 */ /* 0x000fea0003800000 */
.L_x_101:
[----:B------:R-:W0:Y:S02]  /*b210*/  LDCU.64 UR4, c[0x0][0x3b0] ;  /* 0x00007600ff0477ac */ /* 0x000e240008000a00 */
[----:B0-----:R-:W-:-:S04]  /*b220*/  UISETP.NE.U32.AND UP0, UPT, UR4, URZ, UPT ;  /* 0x000000ff0400728c */ /* 0x001fc8000bf05070 */
[----:B------:R-:W-:-:S09]  /*b230*/  UISETP.NE.AND.EX UP0, UPT, UR5, URZ, UPT, UP0 ;  /* 0x000000ff0500728c */ /* 0x000fd2000bf05300 */
[----:B------:R-:W-:Y:S05]  /*b240*/  BRA.U !UP0, `(.L_x_294) ;  /* 0x0000003908787547 */ /* 0x000fea000b800000 */
[----:B------:R-:W0:Y:S01]  /*b250*/  LDC.64 R10, c[0x0][0x380] ;  /* 0x0000e000ff0a7b82 */ /* 0x000e220000000a00 */
[----:B------:R-:W-:Y:S02]  /*b260*/  MOV R12, R18 ;  /* 0x00000012000c7202 */ /* 0x000fe40000000f00 */
[----:B------:R-:W-:Y:S01]  /*b270*/  CS2R R2, SRZ ;  /* 0x0000000000027805 */ /* 0x000fe2000001ff00 */
[----:B0-----:R-:W-:-:S07]  /*b280*/  IMAD.WIDE.U32 R10, R0, 0x4, R10 ;  /* 0x00000004000a7825 */ /* 0x001fce00078e000a */
.L_x_392:
        /* <DEDUP_REMOVED lines=9> */
[----:B------:R-:W0:Y:S01]  /*b320*/  LDCU UR4, c[0x0][0x410] ;  /* 0x00008200ff0477ac */ /* 0x000e220008000800 */
[----:B------:R-:W-:Y:S02]  /*b330*/  MOV R19, RZ ;  /* 0x000000ff00137202 */ /* 0x000fe40000000f00 */
[----:B------:R-:W-:Y:S01]  /*b340*/  MOV R24, R12 ;  /* 0x0000000c00187202 */ /* 0x000fe20000000f00 */
[----:B0-----:R-:W-:-:S06]  /*b350*/  UIADD3 UR4, UPT, UPT, -UR4, URZ, URZ ;  /* 0x000000ff04047290 */ /* 0x001fcc000fffe1ff */
[----:B------:R-:W-:-:S07]  /*b360*/  MOV R25, UR4 ;  /* 0x0000000400197c02 */ /* 0x000fce0008000f00 */
.L_x_391:
[----:B-----5:R-:W0:Y:S02]  /*b370*/  LDC.64 R26, c[0x0][0x388] ;  /* 0x0000e200ff1a7b82 */ /* 0x020e240000000a00 */
[----:B0-----:R-:W-:-:S06]  /*b380*/  IMAD.WIDE R26, R24, 0x4, R26 ;  /* 0x00000004181a7825 */ /* 0x001fcc00078e021a */
[----:B------:R-:W2:Y:S01]  /*b390*/  LDG.E.CONSTANT R26, desc[UR36][R26.64] ;  /* 0x000000241a1a7981 */ /* 0x000ea2000c1e9900 */
[----:B------:R-:W-:Y:S01]  /*b3a0*/  IADD3 R25, PT, PT, R25, 0x1, RZ ;  /* 0x0000000119197810 */ /* 0x000fe20007ffe0ff */
[----:B------:R-:W-:Y:S03]  /*b3b0*/  BSSY.RECONVERGENT B5, `(.L_x_297) ;  /* 0x000037e000057945 */ /* 0x000fe60003800200 */
[----:B------:R-:W-:Y:S02]  /*b3c0*/  ISETP.NE.AND P4, PT, R25, RZ, PT ;  /* 0x000000ff1900720c */ /* 0x000fe40003f85270 */
[----:B--2---:R-:W-:-:S13]  /*b3d0*/  FSETP.GEU.AND P0, PT, R26, 0.0010000000474974513054, PT ;  /* 0x3a83126f1a00780b */ /* 0x004fda0003f0e000 */
[----:B------:R-:W-:Y:S05]  /*b3e0*/  @!P0 BRA `(.L_x_298) ;  /* 0x0000003400e88947 */ /* 0x000fea0003800000 */
[----:B------:R-:W-:-:S04]  /*b3f0*/  MOV R0, UR40 ;  /* 0x0000002800007c02 */ /* 0x000fc80008000f00 */
[----:B------:R-:W-:-:S04]  /*b400*/  IADD3 R0, PT, PT, R0, -0x5dc, -R12 ;  /* 0xfffffa2400007810 */ /* 0x000fc80007ffe80c */
[----:B------:R-:W-:-:S13]  /*b410*/  ISETP.GE.U32.AND P0, PT, R0, -0x5db, PT ;  /* 0xfffffa250000780c */ /* 0x000fda0003f06070 */
[----:B------:R-:W-:Y:S05]  /*b420*/  @!P0 BRA `(.L_x_298) ;  /* 0x0000003400d88947 */ /* 0x000fea0003800000 */
[----:B------:R-:W5:Y:S01]  /*b430*/  LDG.E.CONSTANT R45, desc[UR36][R10.64] ;  /* 0x000000240a2d7981 */ /* 0x000f62000c1e9900 */
[----:B------:R-:W0:Y:S03]  /*b440*/  LDC.64 R14, c[0x0][0x380] ;  /* 0x0000e000ff0e7b82 */ /* 0x000e260000000a00 */
[----:B------:R-:W5:Y:S04]  /*b450*/  LDG.E.CONSTANT R44, desc[UR36][R10.64+0x4] ;  /* 0x000004240a2c7981 */ /* 0x000f68000c1e9900 */
[----:B------:R-:W5:Y:S04]  /*b460*/  LDG.E.CONSTANT R42, desc[UR36][R10.64+0x8] ;  /* 0x000008240a2a7981 */ /* 0x000f68000c1e9900 */
[----:B------:R-:W5:Y:S04]  /*b470*/  LDG.E.CONSTANT R40, desc[UR36][R10.64+0xc] ;  /* 0x00000c240a287981 */ /* 0x000f68000c1e9900 */
[----:B----4-:R-:W5:Y:S04]  /*b480*/  LDG.E.CONSTANT R38, desc[UR36][R10.64+0x10] ;  /* 0x000010240a267981 */ /* 0x010f68000c1e9900 */
[----:B------:R-:W5:Y:S04]  /*b490*/  LDG.E.CONSTANT R36, desc[UR36][R10.64+0x14] ;  /* 0x000014240a247981 */ /* 0x000f68000c1e9900 */
[----:B------:R-:W5:Y:S01]  /*b4a0*/  LDG.E.CONSTANT R34, desc[UR36][R10.64+0x18] ;  /* 0x000018240a227981 */ /* 0x000f62000c1e9900 */
[----:B0-----:R-:W-:-:S03]  /*b4b0*/  IMAD.WIDE.U32 R14, R19, 0x4, R14 ;  /* 0x00000004130e7825 */ /* 0x001fc600078e000e */
        /* <DEDUP_REMOVED lines=15> */
[----:B------:R-:W-:Y:S01]  /*b5b0*/  IMAD.U32 R14, RZ, RZ, UR4 ;  /* 0x00000004ff0e7e24 */ /* 0x000fe2000f8e00ff */
        /* <DEDUP_REMOVED lines=13> */
.L_x_300:
[----:B------:R-:W-:Y:S05]  /*b690*/  BSYNC.RECONVERGENT B8 ;  /* 0x0000000000087941 */ /* 0x000fea0003800200 */
.L_x_299:
        /* <DEDUP_REMOVED lines=18> */
.L_x_302:
[----:B------:R-:W-:Y:S05]  /*b7c0*/  BSYNC.RECONVERGENT B8 ;  /* 0x0000000000087941 */ /* 0x000fea0003800200 */
.L_x_301:
        /* <DEDUP_REMOVED lines=14> */
.L_x_304:
[----:B------:R-:W0:Y:S02]  /*b8b0*/  MUFU.RCP R13, R0 ;  /* 0x00000000000d7308 */ /* 0x000e240000001000 */
[----:B0-----:R-:W-:-:S04]  /*b8c0*/  FFMA R15, R0, R13, -1 ;  /* 0xbf800000000f7423 */ /* 0x001fc8000000000d */
[----:B------:R-:W-:-:S04]  /*b8d0*/  FADD.FTZ R15, -R15, -RZ ;  /* 0x800000ff0f0f7221 */ /* 0x000fc80000010100 */
[----:B------:R-:W-:-:S07]  /*b8e0*/  FFMA R13, R13, R15, R13 ;  /* 0x0000000f0d0d7223 */ /* 0x000fce000000000d */
.L_x_305:
[----:B------:R-:W-:Y:S05]  /*b8f0*/  BSYNC.RECONVERGENT B1 ;  /* 0x0000000000017941 */ /* 0x000fea0003800200 */
.L_x_303:
        /* <DEDUP_REMOVED lines=13> */
[----:B------:R-:W-:-:S07]  /*b9d0*/  IMAD.MOV.U32 R13, RZ, RZ, R21 ;  /* 0x000000ffff0d7224 */ /* 0x000fce00078e0015 */
.L_x_307:
[----:B------:R-:W-:Y:S05]  /*b9e0*/  BSYNC.RECONVERGENT B8 ;  /* 0x0000000000087941 */ /* 0x000fea0003800200 */
.L_x_306:
        /* <DEDUP_REMOVED lines=17> */
.L_x_309:
[----:B------:R-:W-:Y:S05]  /*bb00*/  BSYNC.RECONVERGENT B8 ;  /* 0x0000000000087941 */ /* 0x000fea0003800200 */
.L_x_308:
        /* <DEDUP_REMOVED lines=13> */
[----:B------:R-:W-:Y:S01]  /*bbe0*/  MOV R0, R13 ;  /* 0x0000000d00007202 */ /* 0x000fe20000000f00 */
[----:B------:R-:W-:Y:S06]  /*bbf0*/  BRA `(.L_x_312) ;  /* 0x0000000000107947 */ /* 0x000fec0003800000 */
.L_x_311:
[----:B------:R-:W0:Y:S02]  /*bc00*/  MUFU.RCP R0, R48 ;  /* 0x0000003000007308 */ /* 0x000e240000001000 */
[----:B0-----:R-:W-:-:S04]  /*bc10*/  FFMA R13, R48, R0, -1 ;  /* 0xbf800000300d7423 */ /* 0x001fc80000000000 */
[----:B------:R-:W-:-:S04]  /*bc20*/  FADD.FTZ R13, -R13, -RZ ;  /* 0x800000ff0d0d7221 */ /* 0x000fc80000010100 */
[----:B------:R-:W-:-:S07]  /*bc30*/  FFMA R0, R0, R13, R0 ;  /* 0x0000000d00007223 */ /* 0x000fce0000000000 */
.L_x_312:
[----:B------:R-:W-:Y:S05]  /*bc40*/  BSYNC.RECONVERGENT B1 ;  /* 0x0000000000017941 */ /* 0x000fea0003800200 */
.L_x_310:
        /* <DEDUP_REMOVED lines=14> */
.L_x_314:
[----:B------:R-:W-:Y:S05]  /*bd30*/  BSYNC.RECONVERGENT B8 ;  /* 0x0000000000087941 */ /* 0x000fea0003800200 */
.L_x_313:
        /* <DEDUP_REMOVED lines=12> */
[----:B------:R-:W-:Y:S01]  /*be00*/  IMAD.MOV.U32 R14, RZ, RZ, R48 ;  /* 0x000000ffff0e7224 */ /* 0x000fe200078e0030 */
[----:B------:R-:W-:Y:S02]  /*be10*/  MOV R15, R46 ;  /* 0x0000002e000f7202 */ /* 0x000fe40000000f00 */
[----:B------:R-:W-:-:S07]  /*be20*/  MOV R20, 0xbe40 ;  /* 0x0000be4000147802 */ /* 0x000fce0000000f00 */
[----:B-----5:R-:W-:Y:S05]  /*be30*/  CALL.REL.NOINC `($__internal_3_$__cuda_sm3x_div_rn_noftz_f32_slowpath) ;  /* 0x000000b4007c7944 */ /* 0x020fea0003c00000 */
[----:B------:R-:W-:-:S07]  /*be40*/  MOV R0, R21 ;  /* 0x0000001500007202 */ /* 0x000fce0000000f00 */
.L_x_316:
[----:B------:R-:W-:Y:S05]  /*be50*/  BSYNC.RECONVERGENT B8 ;  /* 0x0000000000087941 */ /* 0x000fea0003800200 */
.L_x_315:
        /* <DEDUP_REMOVED lines=15> */
.L_x_318:
[----:B------:R-:W0:Y:S02]  /*bf50*/  MUFU.RCP R0, R48 ;  /* 0x0000003000007308 */ /* 0x000e240000001000 */
[----:B0-----:R-:W-:-:S04]  /*bf60*/  FFMA R13, R48, R0, -1 ;  /* 0xbf800000300d7423 */ /* 0x001fc80000000000 */
[----:B------:R-:W-:-:S04]  /*bf70*/  FADD.FTZ R13, -R13, -RZ ;  /* 0x800000ff0d0d7221 */ /* 0x000fc80000010100 */
[----:B------:R-:W-:-:S07]  /*bf80*/  FFMA R0, R0, R13, R0 ;  /* 0x0000000d00007223 */ /* 0x000fce0000000000 */
.L_x_319:
[----:B------:R-:W-:Y:S05]  /*bf90*/  BSYNC.RECONVERGENT B1 ;  /* 0x0000000000017941 */ /* 0x000fea0003800200 */
.L_x_317:
        /* <DEDUP_REMOVED lines=14> */
.L_x_321:
[----:B------:R-:W-:Y:S05]  /*c080*/  BSYNC.RECONVERGENT B8 ;  /* 0x0000000000087941 */ /* 0x000fea0003800200 */
.L_x_320:
        /* <DEDUP_REMOVED lines=12> */
[----:B------:R-:W-:Y:S01]  /*c150*/  MOV R14, R48 ;  /* 0x00000030000e7202 */ /* 0x000fe20000000f00 */
[----:B------:R-:W-:Y:S01]  /*c160*/  IMAD.MOV.U32 R15, RZ, RZ, R46 ;  /* 0x000000ffff0f7224 */ /* 0x000fe200078e002e */
[----:B------:R-:W-:-:S07]  /*c170*/  MOV R20, 0xc190 ;  /* 0x0000c19000147802 */ /* 0x000fce0000000f00 */
[----:B-----5:R-:W-:Y:S05]  /*c180*/  CALL.REL.NOINC `($__internal_3_$__cuda_sm3x_div_rn_noftz_f32_slowpath) ;  /* 0x000000b000a87944 */ /* 0x020fea0003c00000 */
[----:B------:R-:W-:-:S07]  /*c190*/  MOV R0, R21 ;  /* 0x0000001500007202 */ /* 0x000fce0000000f00 */
.L_x_323:
[----:B------:R-:W-:Y:S05]  /*c1a0*/  BSYNC.RECONVERGENT B8 ;  /* 0x0000000000087941 */ /* 0x000fea0003800200 */
.L_x_322:
        /* <DEDUP_REMOVED lines=15> */
.L_x_325:
[----:B------:R-:W0:Y:S02]  /*c2a0*/  MUFU.RCP R0, R48 ;  /* 0x0000003000007308 */ /* 0x000e240000001000 */
[----:B0-----:R-:W-:-:S04]  /*c2b0*/  FFMA R13, R48, R0, -1 ;  /* 0xbf800000300d7423 */ /* 0x001fc80000000000 */
[----:B------:R-:W-:-:S04]  /*c2c0*/  FADD.FTZ R13, -R13, -RZ ;  /* 0x800000ff0d0d7221 */ /* 0x000fc80000010100 */
[----:B------:R-:W-:-:S07]  /*c2d0*/  FFMA R0, R0, R13, R0 ;  /* 0x0000000d00007223 */ /* 0x000fce0000000000 */
.L_x_326:
[----:B------:R-:W-:Y:S05]  /*c2e0*/  BSYNC.RECONVERGENT B1 ;  /* 0x0000000000017941 */ /* 0x000fea0003800200 */
.L_x_324:
        /* <DEDUP_REMOVED lines=14> */
.L_x_328:
[----:B------:R-:W-:Y:S05]  /*c3d0*/  BSYNC.RECONVERGENT B8 ;  /* 0x0000000000087941 */ /* 0x000fea0003800200 */
.L_x_327:
        /* <DEDUP_REMOVED lines=16> */
[----:B------:R-:W-:-:S07]  /*c4e0*/  IMAD.MOV.U32 R0, RZ, RZ, R21 ;  /* 0x000000ffff007224 */ /* 0x000fce00078e0015 */
.L_x_330:
[----:B------:R-:W-:Y:S05]  /*c4f0*/  BSYNC.RECONVERGENT B8 ;  /* 0x0000000000087941 */ /* 0x000fea0003800200 */
.L_x_329:
        /* <DEDUP_REMOVED lines=15> */
.L_x_332:
[----:B------:R-:W0:Y:S02]  /*c5f0*/  MUFU.RCP R0, R48 ;  /* 0x0000003000007308 */ /* 0x000e240000001000 */
[----:B0-----:R-:W-:-:S04]  /*c600*/  FFMA R13, R48, R0, -1 ;  /* 0xbf800000300d7423 */ /* 0x001fc80000000000 */
[----:B------:R-:W-:-:S04]  /*c610*/  FADD.FTZ R13, -R13, -RZ ;  /* 0x800000ff0d0d7221 */ /* 0x000fc80000010100 */
[----:B------:R-:W-:-:S07]  /*c620*/  FFMA R0, R0, R13, R0 ;  /* 0x0000000d00007223 */ /* 0x000fce0000000000 */
.L_x_333:
[----:B------:R-:W-:Y:S05]  /*c630*/  BSYNC.RECONVERGENT B1 ;  /* 0x0000000000017941 */ /* 0x000fea0003800200 */
.L_x_331:
        /* <DEDUP_REMOVED lines=14> */
.L_x_335:
[----:B------:R-:W-:Y:S05]  /*c720*/  BSYNC.RECONVERGENT B8 ;  /* 0x0000000000087941 */ /* 0x000fea0003800200 */
.L_x_334:
        /* <DEDUP_REMOVED lines=44> */
.L_x_337:
[----:B------:R-:W-:Y:S05]  /*c9f0*/  BSYNC.RECONVERGENT B8 ;  /* 0x0000000000087941 */ /* 0x000fea0003800200 */
.L_x_336:
[----:B------:R-:W-:-:S04]  /*ca00*/  FMNMX R0, RZ, R0, !PT ;  /* 0x00000000ff007209 */ /* 0x000fc80007800000 */
[----:B------:R-:W-:-:S13]  /*ca10*/  FSETP.GEU.AND P0, PT, R0, 9.9999999392252902908e-09, PT ;  /* 0x322bcc770000780b */ /* 0x000fda0003f0e000 */
[----:B------:R-:W-:Y:S05]  /*ca20*/  @!P0 BRA `(.L_x_298) ;  /* 0x0000002000588947 */ /* 0x000fea0003800000 */
[----:B-----5:R-:W-:Y:S01]  /*ca30*/  FSETP.GT.AND P0, PT, R4, 0.0099999997764825820923, PT ;  /* 0x3c23d70a0400780b */ /* 0x020fe20003f04000 */
[----:B------:R-:W-:-:S12]  /*ca40*/  BSSY.RECONVERGENT B8, `(.L_x_338) ;  /* 0x0000014000087945 */ /* 0x000fd80003800200 */
[----:B------:R-:W-:Y:S05]  /*ca50*/  @!P0 BRA `(.L_x_339) ;  /* 0x0000000000448947 */ /* 0x000fea0003800000 */
        /* <DEDUP_REMOVED lines=15> */
.L_x_341:
[----:B------:R-:W-:Y:S05]  /*cb50*/  BSYNC.RECONVERGENT B9 ;  /* 0x0000000000097941 */ /* 0x000fea0003800200 */
.L_x_340:
[----:B------:R-:W-:Y:S05]  /*cb60*/  BRA `(.L_x_342) ;  /* 0x0000000000047947 */ /* 0x000fea0003800000 */
.L_x_339:
[----:B------:R-:W-:-:S07]  /*cb70*/  FADD R4, R45, 1 ;  /* 0x3f8000002d047421 */ /* 0x000fce0000000000 */
.L_x_342:
[----:B------:R-:W-:Y:S05]  /*cb80*/  BSYNC.RECONVERGENT B8 ;  /* 0x0000000000087941 */ /* 0x000fea0003800200 */
.L_x_338:
[----:B------:R-:W0:Y:S02]  /*cb90*/  LDC.64 R14, c[0x0][0x3a8] ;  /* 0x0000ea00ff0e7b82 */ /* 0x000e240000000a00 */
[----:B0-----:R-:W2:Y:S01]  /*cba0*/  LDG.E.CONSTANT R14, desc[UR36][R14.64] ;  /* 0x000000240e0e7981 */ /* 0x001ea2000c1e9900 */
[----:B------:R-:W-:Y:S01]  /*cbb0*/  FMNMX R4, R4, 100, PT ;  /* 0x42c8000004047809 */ /* 0x000fe20003800000 */
[----:B------:R-:W-:Y:S03]  /*cbc0*/  BSSY.RECONVERGENT B8, `(.L_x_343) ;  /* 0x0000010000087945 */ /* 0x000fe60003800200 */
[----:B------:R-:W-:-:S05]  /*cbd0*/  FMNMX R4, R4, 0.10000000149011611938, !PT ;  /* 0x3dcccccd04047809 */ /* 0x000fca0007800000 */
[----:B--2---:R-:W-:-:S04]  /*cbe0*/  FFMA R15, R4, R14, R0 ;  /* 0x0000000e040f7223 */ /* 0x004fc80000000000 */
        /* <DEDUP_REMOVED lines=13> */
.L_x_344:
[----:B------:R-:W-:Y:S05]  /*ccc0*/  BSYNC.RECONVERGENT B8 ;  /* 0x0000000000087941 */ /* 0x000fea0003800200 */
.L_x_343:
        /* <DEDUP_REMOVED lines=30> */
.L_x_348:
[----:B------:R-:W-:Y:S05]  /*ceb0*/  BSYNC.RECONVERGENT B9 ;  /* 0x0000000000097941 */ /* 0x000fea0003800200 */
.L_x_347:
[----:B------:R-:W-:-:S07]  /*cec0*/  MOV R20, R4 ;  /* 0x0000000400147202 */ /* 0x000fce0000000f00 */
.L_x_346:
[----:B------:R-:W-:Y:S05]  /*ced0*/  BSYNC.RECONVERGENT B8 ;  /* 0x0000000000087941 */ /* 0x000fea0003800200 */
.L_x_345:
        /* <DEDUP_REMOVED lines=20> */
.L_x_350:
[----:B------:R-:W-:Y:S05]  /*d020*/  BSYNC.RECONVERGENT B8 ;  /* 0x0000000000087941 */ /* 0x000fea0003800200 */
.L_x_349:
        /* <DEDUP_REMOVED lines=30> */
.L_x_353:
[----:B------:R-:W-:Y:S05]  /*d210*/  BSYNC.RECONVERGENT B9 ;  /* 0x0000000000097941 */ /* 0x000fea0003800200 */
.L_x_352:
[----:B------:R-:W-:Y:S05]  /*d220*/  BSYNC.RECONVERGENT B8 ;  /* 0x0000000000087941 */ /* 0x000fea0003800200 */
.L_x_351:
        /* <DEDUP_REMOVED lines=19> */
.L_x_355:
[----:B------:R-:W-:Y:S05]  /*d360*/  BSYNC.RECONVERGENT B8 ;  /* 0x0000000000087941 */ /* 0x000fea0003800200 */
.L_x_354:
        /* <DEDUP_REMOVED lines=30> */
.L_x_358:
[----:B------:R-:W-:Y:S05]  /*d550*/  BSYNC.RECONVERGENT B9 ;  /* 0x0000000000097941 */ /* 0x000fea0003800200 */
.L_x_357:
[----:B------:R-:W-:Y:S05]  /*d560*/  BSYNC.RECONVERGENT B8 ;  /* 0x0000000000087941 */ /* 0x000fea0003800200 */
.L_x_356:
        /* <DEDUP_REMOVED lines=19> */
.L_x_360:
[----:B------:R-:W-:Y:S05]  /*d6a0*/  BSYNC.RECONVERGENT B8 ;  /* 0x0000000000087941 */ /* 0x000fea0003800200 */
.L_x_359:
        /* <DEDUP_REMOVED lines=30> */
.L_x_363:
[----:B------:R-:W-:Y:S05]  /*d890*/  BSYNC.RECONVERGENT B9 ;  /* 0x0000000000097941 */ /* 0x000fea0003800200 */
.L_x_362:
[----:B------:R-:W-:Y:S05]  /*d8a0*/  BSYNC.RECONVERGENT B8 ;  /* 0x0000000000087941 */ /* 0x000fea0003800200 */
.L_x_361:
        /* <DEDUP_REMOVED lines=19> */
.L_x_365:
[----:B------:R-:W-:Y:S05]  /*d9e0*/  BSYNC.RECONVERGENT B8 ;  /* 0x0000000000087941 */ /* 0x000fea0003800200 */
.L_x_364:
        /* <DEDUP_REMOVED lines=30> */
.L_x_368:
[----:B------:R-:W-:Y:S05]  /*dbd0*/  BSYNC.RECONVERGENT B9 ;  /* 0x0000000000097941 */ /* 0x000fea0003800200 */
.L_x_367:
[----:B------:R-:W-:Y:S05]  /*dbe0*/  BSYNC.RECONVERGENT B8 ;  /* 0x0000000000087941 */ /* 0x000fea0003800200 */
.L_x_366:
        /* <DEDUP_REMOVED lines=19> */
.L_x_370:
[----:B------:R-:W-:Y:S05]  /*dd20*/  BSYNC.RECONVERGENT B8 ;  /* 0x0000000000087941 */ /* 0x000fea0003800200 */
.L_x_369:
        /* <DEDUP_REMOVED lines=30> */
.L_x_373:
[----:B------:R-:W-:Y:S05]  /*df10*/  BSYNC.RECONVERGENT B9 ;  /* 0x0000000000097941 */ /* 0x000fea0003800200 */
.L_x_372:
[----:B------:R-:W-:Y:S05]  /*df20*/  BSYNC.RECONVERGENT B8 ;  /* 0x0000000000087941 */ /* 0x000fea0003800200 */
.L_x_371:
        /* <DEDUP_REMOVED lines=19> */
.L_x_375:
[----:B------:R-:W-:Y:S05]  /*e060*/  BSYNC.RECONVERGENT B8 ;  /* 0x0000000000087941 */ /* 0x000fea0003800200 */
.L_x_374:
        /* <DEDUP_REMOVED lines=30> */
.L_x_378:
[----:B------:R-:W-:Y:S05]  /*e250*/  BSYNC.RECONVERGENT B9 ;  /* 0x0000000000097941 */ /* 0x000fea0003800200 */
.L_x_377:
[----:B------:R-:W-:Y:S05]  /*e260*/  BSYNC.RECONVERGENT B8 ;  /* 0x0000000000087941 */ /* 0x000fea0003800200 */
.L_x_376:
        /* <DEDUP_REMOVED lines=19> */
.L_x_380:
[----:B------:R-:W-:Y:S05]  /*e3a0*/  BSYNC.RECONVERGENT B8 ;  /* 0x0000000000087941 */ /* 0x000fea0003800200 */
.L_x_379:
        /* <DEDUP_REMOVED lines=30> */
.L_x_383:
[----:B------:R-:W-:Y:S05]  /*e590*/  BSYNC.RECONVERGENT B9 ;  /* 0x0000000000097941 */ /* 0x000fea0003800200 */
.L_x_382:
[----:B------:R-:W-:Y:S05]  /*e5a0*/  BSYNC.RECONVERGENT B8 ;  /* 0x0000000000087941 */ /* 0x000fea0003800200 */
.L_x_381:
        /* <DEDUP_REMOVED lines=19> */
.L_x_385:
[----:B------:R-:W-:Y:S05]  /*e6e0*/  BSYNC.RECONVERGENT B8 ;  /* 0x0000000000087941 */ /* 0x000fea0003800200 */
.L_x_384:
        /* <DEDUP_REMOVED lines=30> */
.L_x_388:
[----:B------:R-:W-:Y:S05]  /*e8d0*/  BSYNC.RECONVERGENT B9 ;  /* 0x0000000000097941 */ /* 0x000fea0003800200 */
.L_x_387:
[----:B------:R-:W-:Y:S05]  /*e8e0*/  BSYNC.RECONVERGENT B8 ;  /* 0x0000000000087941 */ /* 0x000fea0003800200 */
.L_x_386:
        /* <DEDUP_REMOVED lines=19> */
.L_x_390:
[----:B------:R-:W-:Y:S05]  /*ea20*/  BSYNC.RECONVERGENT B8 ;  /* 0x0000000000087941 */ /* 0x000fea0003800200 */
.L_x_389:
        /* <DEDUP_REMOVED lines=22> */
.L_x_298:
[----:B------:R-:W-:Y:S05]  /*eb90*/  BSYNC.RECONVERGENT B5 ;  /* 0x0000000000057941 */ /* 0x000fea0003800200 */
.L_x_297:
[----:B------:R-:W0:Y:S01]  /*eba0*/  LDCU UR4, c[0x0][0x418] ;  /* 0x00008300ff0477ac */ /* 0x000e220008000800 */
[----:B------:R-:W-:Y:S02]  /*ebb0*/  IADD3 R19, PT, PT, R19, 0xa, RZ ;  /* 0x0000000a13137810 */ /* 0x000fe40007ffe0ff */
[----:B0-----:R-:W-:Y:S01]  /*ebc0*/  IADD3 R24, PT, PT, R24, UR4, RZ ;  /* 0x0000000418187c10 */ /* 0x001fe2000fffe0ff */
[----:B------:R-:W-:Y:S06]  /*ebd0*/  @P4 BRA `(.L_x_391) ;  /* 0xffffffc400e44947 */ /* 0x000fec000383ffff */
.L_x_296:
[----:B------:R-:W-:Y:S05]  /*ebe0*/  BSYNC.RECONVERGENT B7 ;  /* 0x0000000000077941 */ /* 0x000fea0003800200 */
.L_x_295:
[----:B------:R-:W-:-:S04]  /*ebf0*/  IADD3 R12, PT, PT, R12, 0x20, RZ ;  /* 0x000000200c0c7810 */ /* 0x000fc80007ffe0ff */
[----:B------:R-:W-:-:S13]  /*ec00*/  ISETP.GE.AND P0, PT, R12, UR42, PT ;  /* 0x0000002a0c007c0c */ /* 0x000fda000bf06270 */
[----:B------:R-:W-:Y:S05]  /*ec10*/  @!P0 BRA `(.L_x_392) ;  /* 0xffffffc4009c8947 */ /* 0x000fea000383ffff */
[----:B------:R-:W-:Y:S05]  /*ec20*/  BRA `(.L_x_100) ;  /* 0x00000038002c7947 */ /* 0x000fea0003800000 */
.L_x_294:
[----:B------:R-:W-:Y:S02]  /*ec30*/  MOV R11, R18 ;  /* 0x00000012000b7202 */ /* 0x000fe40000000f00 */
[----:B------:R-:W-:-:S07]  /*ec40*/  CS2R R2, SRZ ;  /* 0x0000000000027805 */ /* 0x000fce000001ff00 */
.L_x_487:
        /* <DEDUP_REMOVED lines=9> */
[----:B------:R-:W-:-:S07]  /*ece0*/  IMAD.MOV.U32 R12, RZ, RZ, RZ ;  /* 0x000000ffff0c7224 */ /* 0x000fce00078e00ff */
.L_x_486:
        /* <DEDUP_REMOVED lines=52> */
.L_x_398:
[----:B------:R-:W-:Y:S05]  /*f030*/  BSYNC.RECONVERGENT B8 ;  /* 0x0000000000087941 */ /* 0x000fea0003800200 */
.L_x_397:
        /* <DEDUP_REMOVED lines=18> */
.L_x_400:
[----:B------:R-:W-:Y:S05]  /*f160*/  BSYNC.RECONVERGENT B8 ;  /* 0x0000000000087941 */ /* 0x000fea0003800200 */
.L_x_399:
        /* <DEDUP_REMOVED lines=14> */
.L_x_402:
[----:B------:R-:W0:Y:S02]  /*f250*/  MUFU.RCP R13, R0 ;  /* 0x00000000000d7308 */ /* 0x000e240000001000 */
[----:B0-----:R-:W-:-:S04]  /*f260*/  FFMA R15, R0, R13, -1 ;  /* 0xbf800000000f7423 */ /* 0x001fc8000000000d */
[----:B------:R-:W-:-:S04]  /*f270*/  FADD.FTZ R15, -R15, -RZ ;  /* 0x800000ff0f0f7221 */ /* 0x000fc80000010100 */
[----:B------:R-:W-:-:S07]  /*f280*/  FFMA R13, R13, R15, R13 ;  /* 0x0000000f0d0d7223 */ /* 0x000fce000000000d */
.L_x_403:
[----:B------:R-:W-:Y:S05]  /*f290*/  BSYNC.RECONVERGENT B1 ;  /* 0x0000000000017941 */ /* 0x000fea0003800200 */
.L_x_401:
        /* <DEDUP_REMOVED lines=14> */
.L_x_405:
[----:B------:R-:W-:Y:S05]  /*f380*/  BSYNC.RECONVERGENT B8 ;  /* 0x0000000000087941 */ /* 0x000fea0003800200 */
.L_x_404:
        /* <DEDUP_REMOVED lines=17> */
.L_x_407:
[----:B------:R-:W-:Y:S05]  /*f4a0*/  BSYNC.RECONVERGENT B8 ;  /* 0x0000000000087941 */ /* 0x000fea0003800200 */
.L_x_406:
        /* <DEDUP_REMOVED lines=15> */
.L_x_409:
[----:B------:R-:W0:Y:S02]  /*f5a0*/  MUFU.RCP R0, R46 ;  /* 0x0000002e00007308 */ /* 0x000e240000001000 */
[----:B0-----:R-:W-:-:S04]  /*f5b0*/  FFMA R13, R46, R0, -1 ;  /* 0xbf8000002e0d7423 */ /* 0x001fc80000000000 */
[----:B------:R-:W-:-:S04]  /*f5c0*/  FADD.FTZ R13, -R13, -RZ ;  /* 0x800000ff0d0d7221 */ /* 0x000fc80000010100 */
[----:B------:R-:W-:-:S07]  /*f5d0*/  FFMA R0, R0, R13, R0 ;  /* 0x0000000d00007223 */ /* 0x000fce0000000000 */
.L_x_410:
[----:B------:R-:W-:Y:S05]  /*f5e0*/  BSYNC.RECONVERGENT B1 ;  /* 0x0000000000017941 */ /* 0x000fea0003800200 */
.L_x_408:
        /* <DEDUP_REMOVED lines=12> */
[----:B-----5:R-:W-:Y:S05]  /*f6b0*/  CALL.REL.NOINC `($__internal_3_$__cuda_sm3x_div_rn_noftz_f32_slowpath) ;  /* 0x0000007c005c7944 */ /* 0x020fea0003c00000 */
[----:B------:R-:W-:-:S07]  /*f6c0*/  MOV R0, R21 ;  /* 0x0000001500007202 */ /* 0x000fce0000000f00 */
.L_x_412:
[----:B------:R-:W-:Y:S05]  /*f6d0*/  BSYNC.RECONVERGENT B8 ;  /* 0x0000000000087941 */ /* 0x000fea0003800200 */
.L_x_411:
        /* <DEDUP_REMOVED lines=17> */
.L_x_414:
[----:B------:R-:W-:Y:S05]  /*f7f0*/  BSYNC.RECONVERGENT B8 ;  /* 0x0000000000087941 */ /* 0x000fea0003800200 */
.L_x_413:
        /* <DEDUP_REMOVED lines=15> */
.L_x_416:
[----:B------:R-:W0:Y:S02]  /*f8f0*/  MUFU.RCP R0, R46 ;  /* 0x0000002e00007308 */ /* 0x000e240000001000 */
[----:B0-----:R-:W-:-:S04]  /*f900*/  FFMA R13, R46, R0, -1 ;  /* 0xbf8000002e0d7423 */ /* 0x001fc80000000000 */
[----:B------:R-:W-:-:S04]  /*f910*/  FADD.FTZ R13, -R13, -RZ ;  /* 0x800000ff0d0d7221 */ /* 0x000fc80000010100 */
[----:B------:R-:W-:-:S07]  /*f920*/  FFMA R0, R0, R13, R0 ;  /* 0x0000000d00007223 */ /* 0x000fce0000000000 */
.L_x_417:
[----:B------:R-:W-:Y:S05]  /*f930*/  BSYNC.RECONVERGENT B1 ;  /* 0x0000000000017941 */ /* 0x000fea0003800200 */
.L_x_415:
        /* <DEDUP_REMOVED lines=14> */
.L_x_419:
[----:B------:R-:W-:Y:S05]  /*fa20*/  BSYNC.RECONVERGENT B8 ;  /* 0x0000000000087941 */ /* 0x000fea0003800200 */
.L_x_418:
        /* <DEDUP_REMOVED lines=17> */
.L_x_421:
[----:B------:R-:W-:Y:S05]  /*fb40*/  BSYNC.RECONVERGENT B8 ;  /* 0x0000000000087941 */ /* 0x000fea0003800200 */
.L_x_420:
        /* <DEDUP_REMOVED lines=15> */
.L_x_423:
[----:B------:R-:W0:Y:S02]  /*fc40*/  MUFU.RCP R0, R46 ;  /* 0x0000002e00007308 */ /* 0x000e240000001000 */
[----:B0-----:R-:W-:-:S04]  /*fc50*/  FFMA R13, R46, R0, -1 ;  /* 0xbf8000002e0d7423 */ /* 0x001fc80000000000 */
[----:B------:R-:W-:-:S04]  /*fc60*/  FADD.FTZ R13, -R13, -RZ ;  /* 0x800000ff0d0d7221 */ /* 0x000fc80000010100 */
[----:B------:R-:W-:-:S07]  /*fc70*/  FFMA R0, R0, R13, R0 ;  /* 0x0000000d00007223 */ /* 0x000fce0000000000 */
.L_x_424:
[----:B------:R-:W-:Y:S05]  /*fc80*/  BSYNC.RECONVERGENT B1 ;  /* 0x0000000000017941 */ /* 0x000fea0003800200 */
.L_x_422:
        /* <DEDUP_REMOVED lines=14> */
.L_x_426:
[----:B------:R-:W-:Y:S05]  /*fd70*/  BSYNC.RECONVERGENT B8 ;  /* 0x0000000000087941 */ /* 0x000fea0003800200 */
.L_x_425:
        /* <DEDUP_REMOVED lines=17> */
.L_x_428:
[----:B------:R-:W-:Y:S05]  /*fe90*/  BSYNC.RECONVERGENT B8 ;  /* 0x0000000000087941 */ /* 0x000fea0003800200 */
.L_x_427:
        /* <DEDUP_REMOVED lines=15> */
.L_x_430:
[----:B------:R-:W0:Y:S02]  /*ff90*/  MUFU.RCP R0, R46 ;  /* 0x0000002e00007308 */ /* 0x000e240000001000 */
[----:B0-----:R-:W-:-:S04]  /*ffa0*/  FFMA R13, R46, R0, -1 ;  /* 0xbf8000002e0d7423 */ /* 0x001fc80000000000 */
[----:B------:R-:W-:-:S04]  /*ffb0*/  FADD.FTZ R13, -R13, -RZ ;  /* 0x800000ff0d0d7221 */ /* 0x000fc80000010100 */
[----:B------:R-:W-:-:S07]  /*ffc0*/  FFMA R0, R0, R13, R0 ;  /* 0x0000000d00007223 */ /* 0x000fce0000000000 */
.L_x_431:
[----:B------:R-:W-:Y:S05]  /*ffd0*/  BSYNC.RECONVERGENT B1 ;  /* 0x0000000000017941 */ /* 0x000fea0003800200 */
.L_x_429:
        /* <DEDUP_REMOVED lines=14> */
.L_x_433:
[----:B------:R-:W-:Y:S05]  /*100c0*/  BSYNC.RECONVERGENT B8 ;  /* 0x0000000000087941 */ /* 0x000fea0003800200 */
.L_x_432:
        /* <DEDUP_REMOVED lines=42> */
[----:B------:R-:W-:-:S07]  /*10370*/  IMAD.MOV.U32 R0, RZ, RZ, R21 ;  /* 0x000000ffff007224 */ /* 0x000fce00078e0015 */
.L_x_435:
[----:B------:R-:W-:Y:S05]  /*10380*/  BSYNC.RECONVERGENT B8 ;  /* 0x0000000000087941 */ /* 0x000fea0003800200 */
.L_x_434:
        /* <DEDUP_REMOVED lines=22> */
.L_x_438:
[----:B------:R-:W-:Y:S05]  /*104f0*/  BSYNC.RECONVERGENT B9 ;  /* 0x0000000000097941 */ /* 0x000fea0003800200 */
.L_x_437:
[----:B------:R-:W-:Y:S05]  /*10500*/  BSYNC.RECONVERGENT B8 ;  /* 0x0000000000087941 */ /* 0x000fea0003800200 */
.L_x_436:
        /* <DEDUP_REMOVED lines=19> */
.L_x_440:
[----:B------:R-:W-:Y:S05]  /*10640*/  BSYNC.RECONVERGENT B8 ;  /* 0x0000000000087941 */ /* 0x000fea0003800200 */
.L_x_439:
        /* <DEDUP_REMOVED lines=29> */
.L_x_443:
[----:B------:R-:W-:Y:S05]  /*10820*/  BSYNC.RECONVERGENT B9 ;  /* 0x0000000000097941 */ /* 0x000fea0003800200 */
.L_x_442:
[----:B------:R-:W-:Y:S05]  /*10830*/  BSYNC.RECONVERGENT B8 ;  /* 0x0000000000087941 */ /* 0x000fea0003800200 */
.L_x_441:
        /* <DEDUP_REMOVED lines=19> */
.L_x_445:
[----:B------:R-:W-:Y:S05]  /*10970*/  BSYNC.RECONVERGENT B8 ;  /* 0x0000000000087941 */ /* 0x000fea0003800200 */
.L_x_444:
        /* <DEDUP_REMOVED lines=29> */
.L_x_448:
[----:B------:R-:W-:Y:S05]  /*10b50*/  BSYNC.RECONVERGENT B9 ;  /* 0x0000000000097941 */ /* 0x000fea0003800200 */
.L_x_447:
[----:B------:R-:W-:Y:S05]  /*10b60*/  BSYNC.RECONVERGENT B8 ;  /* 0x0000000000087941 */ /* 0x000fea0003800200 */
.L_x_446:
        /* <DEDUP_REMOVED lines=19> */
.L_x_450:
[----:B------:R-:W-:Y:S05]  /*10ca0*/  BSYNC.RECONVERGENT B8 ;  /* 0x0000000000087941 */ /* 0x000fea0003800200 */
.L_x_449:
        /* <DEDUP_REMOVED lines=29> */
.L_x_453:
[----:B------:R-:W-:Y:S05]  /*10e80*/  BSYNC.RECONVERGENT B9 ;  /* 0x0000000000097941 */ /* 0x000fea0003800200 */
.L_x_452:
[----:B------:R-:W-:Y:S05]  /*10e90*/  BSYNC.RECONVERGENT B8 ;  /* 0x0000000000087941 */ /* 0x000fea0003800200 */
.L_x_451:
        /* <DEDUP_REMOVED lines=19> */
.L_x_455:
[----:B------:R-:W-:Y:S05]  /*10fd0*/  BSYNC.RECONVERGENT B8 ;  /* 0x0000000000087941 */ /* 0x000fea0003800200 */
.L_x_454:
        /* <DEDUP_REMOVED lines=29> */
.L_x_458:
[----:B------:R-:W-:Y:S05]  /*111b0*/  BSYNC.RECONVERGENT B9 ;  /* 0x0000000000097941 */ /* 0x000fea0003800200 */
.L_x_457:
[----:B------:R-:W-:Y:S05]  /*111c0*/  BSYNC.RECONVERGENT B8 ;  /* 0x0000000000087941 */ /* 0x000fea0003800200 */
.L_x_456:
        /* <DEDUP_REMOVED lines=19> */
.L_x_460:
[----:B------:R-:W-:Y:S05]  /*11300*/  BSYNC.RECONVERGENT B8 ;  /* 0x0000000000087941 */ /* 0x000fea0003800200 */
.L_x_459:
        /* <DEDUP_REMOVED lines=29> */
.L_x_463:
[----:B------:R-:W-:Y:S05]  /*114e0*/  BSYNC.RECONVERGENT B9 ;  /* 0x0000000000097941 */ /* 0x000fea0003800200 */
.L_x_462:
[----:B------:R-:W-:Y:S05]  /*114f0*/  BSYNC.RECONVERGENT B8 ;  /* 0x0000000000087941 */ /* 0x000fea0003800200 */
.L_x_461:
        /* <DEDUP_REMOVED lines=19> */
.L_x_465:
[----:B------:R-:W-:Y:S05]  /*11630*/  BSYNC.RECONVERGENT B8 ;  /* 0x0000000000087941 */ /* 0x000fea0003800200 */
.L_x_464:
        /* <DEDUP_REMOVED lines=29> */
.L_x_468:
[----:B------:R-:W-:Y:S05]  /*11810*/  BSYNC.RECONVERGENT B9 ;  /* 0x0000000000097941 */ /* 0x000fea0003800200 */
.L_x_467:
[----:B------:R-:W-:Y:S05]  /*11820*/  BSYNC.RECONVERGENT B8 ;  /* 0x0000000000087941 */ /* 0x000fea0003800200 */
.L_x_466:
        /* <DEDUP_REMOVED lines=19> */
.L_x_470:
[----:B------:R-:W-:Y:S05]  /*11960*/  BSYNC.RECONVERGENT B8 ;  /* 0x0000000000087941 */ /* 0x000fea0003800200 */
.L_x_469:
        /* <DEDUP_REMOVED lines=29> */
.L_x_473:
[----:B------:R-:W-:Y:S05]  /*11b40*/  BSYNC.RECONVERGENT B9 ;  /* 0x0000000000097941 */ /* 0x000fea0003800200 */
.L_x_472:
[----:B------:R-:W-:Y:S05]  /*11b50*/  BSYNC.RECONVERGENT B8 ;  /* 0x0000000000087941 */ /* 0x000fea0003800200 */
.L_x_471:
        /* <DEDUP_REMOVED lines=19> */
.L_x_475:
[----:B------:R-:W-:Y:S05]  /*11c90*/  BSYNC.RECONVERGENT B8 ;  /* 0x0000000000087941 */ /* 0x000fea0003800200 */
.L_x_474:
        /* <DEDUP_REMOVED lines=29> */
.L_x_478:
[----:B------:R-:W-:Y:S05]  /*11e70*/  BSYNC.RECONVERGENT B9 ;  /* 0x0000000000097941 */ /* 0x000fea0003800200 */
.L_x_477:
[----:B------:R-:W-:Y:S05]  /*11e80*/  BSYNC.RECONVERGENT B8 ;  /* 0x0000000000087941 */ /* 0x000fea0003800200 */
.L_x_476:
        /* <DEDUP_REMOVED lines=19> */
.L_x_480:
[----:B------:R-:W-:Y:S05]  /*11fc0*/  BSYNC.RECONVERGENT B8 ;  /* 0x0000000000087941 */ /* 0x000fea0003800200 */
.L_x_479:
        /* <DEDUP_REMOVED lines=29> */
.L_x_483:
[----:B------:R-:W-:Y:S05]  /*121a0*/  BSYNC.RECONVERGENT B9 ;  /* 0x0000000000097941 */ /* 0x000fea0003800200 */
.L_x_482:
[----:B------:R-:W-:Y:S05]  /*121b0*/  BSYNC.RECONVERGENT B8 ;  /* 0x0000000000087941 */ /* 0x000fea0003800200 */
.L_x_481:
        /* <DEDUP_REMOVED lines=19> */
.L_x_485:
[----:B------:R-:W-:Y:S05]  /*122f0*/  BSYNC.RECONVERGENT B8 ;  /* 0x0000000000087941 */ /* 0x000fea0003800200 */
.L_x_484:
        /* <DEDUP_REMOVED lines=21> */
.L_x_396:
[----:B------:R-:W-:Y:S05]  /*12450*/  BSYNC.RECONVERGENT B5 ;  /* 0x0000000000057941 */ /* 0x000fea0003800200 */
.L_x_395:
[----:B------:R-:W0:Y:S01]  /*12460*/  LDCU UR4, c[0x0][0x410] ;  /* 0x00008200ff0477ac */ /* 0x000e220008000800 */
[----:B------:R-:W-:-:S04]  /*12470*/  IADD3 R12, PT, PT, R12, 0x1, RZ ;  /* 0x000000010c0c7810 */ /* 0x000fc80007ffe0ff */
[----:B0-----:R-:W-:-:S13]  /*12480*/  ISETP.NE.AND P0, PT, R12, UR4, PT ;  /* 0x000000040c007c0c */ /* 0x001fda000bf05270 */
[----:B------:R-:W-:Y:S05]  /*12490*/  @P0 BRA `(.L_x_486) ;  /* 0xffffffc800140947 */ /* 0x000fea000383ffff */
.L_x_394:
[----:B------:R-:W-:Y:S05]  /*124a0*/  BSYNC.RECONVERGENT B7 ;  /* 0x0000000000077941 */ /* 0x000fea0003800200 */
.L_x_393:
[----:B------:R-:W-:-:S04]  /*124b0*/  IADD3 R11, PT, PT, R11, 0x20, RZ ;  /* 0x000000200b0b7810 */ /* 0x000fc80007ffe0ff */
[----:B------:R-:W-:-:S13]  /*124c0*/  ISETP.GE.AND P0, PT, R11, UR42, PT ;  /* 0x0000002a0b007c0c */ /* 0x000fda000bf06270 */
[----:B------:R-:W-:Y:S05]  /*124d0*/  @!P0 BRA `(.L_x_487) ;  /* 0xffffffc400dc8947 */ /* 0x000fea000383ffff */
.L_x_100:
[----:B------:R-:W-:Y:S05]  /*124e0*/  BSYNC.RECONVERGENT B2 ;  /* 0x0000000000027941 */ /* 0x000fea0003800200 */
.L_x_99:
[----:B------:R-:W-:Y:S01]  /*124f0*/  UMOV UR4, 0xffffffff ;  /* 0xffffffff00047882 */ /* 0x000fe20000000000 */
[----:B------:R-:W-:Y:S02]  /*12500*/  ISETP.NE.AND P0, PT, R18, RZ, PT ;  /* 0x000000ff1200720c */ /* 0x000fe40003f05270 */
[----:B------:R-:W-:Y:S11]  /*12510*/  BRA.DIV UR4, `(.L_x_488) ;  /* 0x0000003604fc7947 */ /* 0x000ff6000b800000 */
[----:B------:R-:W0:Y:S04]  /*12520*/  SHFL.DOWN PT, R0, R3, 0x10, 0x1f ;  /* 0x0a001f0003007f89 */ /* 0x000e2800000e0000 */
[----:B-----5:R-:W1:Y:S01]  /*12530*/  SHFL.DOWN PT, R4, R2, 0x10, 0x1f ;  /* 0x0a001f0002047f89 */ /* 0x020e6200000e0000 */
[----:B0-----:R-:W-:Y:S02]  /*12540*/  MOV R11, R0 ;  /* 0x00000000000b7202 */ /* 0x001fe40000000f00 */
[----:B-1----:R-:W-:-:S06]  /*12550*/  MOV R10, R4 ;  /* 0x00000004000a7202 */ /* 0x002fcc0000000f00 */
[----:B------:R-:W-:-:S07]  /*12560*/  DADD R2, R10, R2 ;  /* 0x000000000a027229 */ /* 0x000fce0000000002 */
[----:B------:R-:W0:Y:S04]  /*12570*/  SHFL.DOWN PT, R0, R3, 0x8, 0x1f ;  /* 0x09001f0003007f89 */ /* 0x000e2800000e0000 */
[----:B------:R-:W1:Y:S01]  /*12580*/  SHFL.DOWN PT, R4, R2, 0x8, 0x1f ;  /* 0x09001f0002047f89 */ /* 0x000e6200000e0000 */
[----:B0-----:R-:W-:Y:S01]  /*12590*/  MOV R11, R0 ;  /* 0x00000000000b7202 */ /* 0x001fe20000000f00 */
[----:B-1----:R-:W-:-:S06]  /*125a0*/  IMAD.MOV.U32 R10, RZ, RZ, R4 ;  /* 0x000000ffff0a7224 */ /* 0x002fcc00078e0004 */
[----:B------:R-:W-:-:S07]  /*125b0*/  DADD R2, R2, R10 ;  /* 0x0000000002027229 */ /* 0x000fce000000000a */
[----:B------:R-:W0:Y:S04]  /*125c0*/  SHFL.DOWN PT, R0, R3, 0x4, 0x1f ;  /* 0x08801f0003007f89 */ /* 0x000e2800000e0000 */
[----:B------:R-:W1:Y:S01]  /*125d0*/  SHFL.DOWN PT, R4, R2, 0x4, 0x1f ;  /* 0x08801f0002047f89 */ /* 0x000e6200000e0000 */
[----:B0-----:R-:W-:Y:S02]  /*125e0*/  MOV R11, R0 ;  /* 0x00000000000b7202 */ /* 0x001fe40000000f00 */
[----:B-1----:R-:W-:-:S06]  /*125f0*/  MOV R10, R4 ;  /* 0x00000004000a7202 */ /* 0x002fcc0000000f00 */
[----:B------:R-:W-:-:S07]  /*12600*/  DADD R2, R2, R10 ;  /* 0x0000000002027229 */ /* 0x000fce000000000a */
[----:B------:R-:W0:Y:S04]  /*12610*/  SHFL.DOWN PT, R0, R3, 0x2, 0x1f ;  /* 0x08401f0003007f89 */ /* 0x000e2800000e0000 */
[----:B------:R-:W1:Y:S01]  /*12620*/  SHFL.DOWN PT, R4, R2, 0x2, 0x1f ;  /* 0x08401f0002047f89 */ /* 0x000e6200000e0000 */
[----:B0-----:R-:W-:Y:S02]  /*12630*/  MOV R11, R0 ;  /* 0x00000000000b7202 */ /* 0x001fe40000000f00 */
[----:B-1----:R-:W-:-:S06]  /*12640*/  MOV R10, R4 ;  /* 0x00000004000a7202 */ /* 0x002fcc0000000f00 */
[----:B------:R-:W-:-:S07]  /*12650*/  DADD R2, R2, R10 ;  /* 0x0000000002027229 */ /* 0x000fce000000000a */
[----:B------:R0:W1:Y:S04]  /*12660*/  SHFL.DOWN PT, R0, R3, 0x1, 0x1f ;  /* 0x08201f0003007f89 */ /* 0x00006800000e0000 */
[----:B------:R0:W2:Y:S02]  /*12670*/  SHFL.DOWN PT, R4, R2, 0x1, 0x1f ;  /* 0x08201f0002047f89 */ /* 0x0000a400000e0000 */
.L_x_575:
[----:B------:R-:W3:Y:S01]  /*12680*/  @!P0 LDC.64 R12, c[0x0][0x408] ;  /* 0x00010200ff0c8b82 */ /* 0x000ee20000000a00 */
[----:B--2---:R-:W-:Y:S02]  /*12690*/  MOV R10, R4 ;  /* 0x00000004000a7202 */ /* 0x004fe40000000f00 */
[----:B-1----:R-:W-:Y:S02]  /*126a0*/  MOV R11, R0 ;  /* 0x00000000000b7202 */ /* 0x002fe40000000f00 */
[----:B------:R-:W-:-:S04]  /*126b0*/  @!P0 MOV R0, RZ ;  /* 0x000000ff00008202 */ /* 0x000fc80000000f00 */
[----:B0-----:R-:W-:-:S08]  /*126c0*/  DADD R2, R2, R10 ;  /* 0x0000000002027229 */ /* 0x001fd0000000000a */
[----:B---3--:R-:W-:-:S08]  /*126d0*/  @!P0 DADD R2, -R2, R12 ;  /* 0x0000000002028229 */ /* 0x008fd0000000010c */
[----:B------:R-:W-:Y:S02]  /*126e0*/  @!P0 DSETP.MAX.AND P1, P2, RZ, R2, PT ;  /* 0x00000002ff00822a */ /* 0x000fe40003a2f000 */
[----:B------:R-:W-:Y:S01]  /*126f0*/  @!P0 IMAD.MOV.U32 R4, RZ, RZ, R3 ;  /* 0x000000ffff048224 */ /* 0x000fe200078e0003 */
[----:B------:R-:W-:Y:S02]  /*12700*/  @!P0 MOV R3, R2 ;  /* 0x0000000200038202 */ /* 0x000fe40000000f00 */
[----:B------:R-:W-:Y:S02]  /*12710*/  @!P0 MOV R2, RZ ;  /* 0x000000ff00028202 */ /* 0x000fe40000000f00 */
[----:B------:R-:W-:Y:S02]  /*12720*/  @!P0 FSEL R0, R0, R4, P1 ;  /* 0x0000000400008208 */ /* 0x000fe40000800000 */
[----:B------:R-:W-:Y:S02]  /*12730*/  @!P0 LOP3.LUT R4, R4, 0x80000, RZ, 0xfc, !PT ;  /* 0x0008000004048812 */ /* 0x000fe400078efcff */
[----:B------:R-:W-:-:S02]  /*12740*/  @!P0 SEL R2, R2, R3, P1 ;  /* 0x0000000302028207 */ /* 0x000fc40000800000 */
[----:B------:R-:W-:-:S06]  /*12750*/  @!P0 SEL R3, R4, R0, P2 ;  /* 0x0000000004038207 */ /* 0x000fcc0001000000 */
[----:B------:R-:W-:-:S11]  /*12760*/  @!P0 DADD R6, R6, R2 ;  /* 0x0000000006068229 */ /* 0x000fd60000000002 */
.L_x_98:
[----:B------:R-:W-:Y:S05]  /*12770*/  BSYNC B3 ;  /* 0x0000000000037941 */ /* 0x000fea0003800000 */
.L_x_97:
[----:B------:R-:W0:Y:S01]  /*12780*/  LDCU UR4, c[0x0][0x410] ;  /* 0x00008200ff0477ac */ /* 0x000e220008000800 */
[----:B------:R-:W-:-:S04]  /*12790*/  IADD3 R9, PT, PT, R9, 0x8, RZ ;  /* 0x0000000809097810 */ /* 0x000fc80007ffe0ff */
[----:B0-----:R-:W-:-:S13]  /*127a0*/  ISETP.GE.AND P0, PT, R9, UR4, PT ;  /* 0x0000000409007c0c */ /* 0x001fda000bf06270 */
[----:B------:R-:W-:Y:S05]  /*127b0*/  @!P0 BRA `(.L_x_489) ;  /* 0xffffff1400f48947 */ /* 0x000fea000383ffff */
.L_x_96:
[----:B------:R-:W-:Y:S05]  /*127c0*/  BSYNC B4 ;  /* 0x0000000000047941 */ /* 0x000fea0003800000 */
.L_x_95:
[----:B------:R-:W-:Y:S01]  /*127d0*/  ISETP.NE.AND P0, PT, R18, RZ, PT ;  /* 0x000000ff1200720c */ /* 0x000fe20003f05270 */
[----:B------:R-:W-:-:S12]  /*127e0*/  UMOV UR4, 0xffffffff ;  /* 0xffffffff00047882 */ /* 0x000fd80000000000 */
[----:B0-----:R-:W0:Y:S01]  /*127f0*/  @!P0 S2R R3, SR_CgaCtaId ;  /* 0x0000000000038919 */ /* 0x001e220000008800 */
[----:B------:R-:W-:Y:S02]  /*12800*/  @!P0 MOV R2, 0x400 ;  /* 0x0000040000028802 */ /* 0x000fe40000000f00 */
[----:B------:R-:W-:Y:S02]  /*12810*/  @!P0 SHF.R.U32.HI R0, RZ, 0x2, R17 ;  /* 0x00000002ff008819 */ /* 0x000fe40000011611 */
[----:B------:R-:W-:Y:S02]  /*12820*/  @!P0 IADD3 R2, PT, PT, R2, 0xd28, RZ ;  /* 0x00000d2802028810 */ /* 0x000fe40007ffe0ff */
[----:B------:R-:W-:Y:S02]  /*12830*/  @!P0 LOP3.LUT R0, R0, 0xf8, RZ, 0xc0, !PT ;  /* 0x000000f800008812 */ /* 0x000fe400078ec0ff */
[----:B0-----:R-:W-:-:S04]  /*12840*/  @!P0 LEA R2, R3, R2, 0x18 ;  /* 0x0000000203028211 */ /* 0x001fc800078ec0ff */
[----:B------:R-:W-:-:S05]  /*12850*/  @!P0 IADD3 R0, PT, PT, R0, R2, RZ ;  /* 0x0000000200008210 */ /* 0x000fca0007ffe0ff */
[----:B------:R0:W-:Y:S01]  /*12860*/  @!P0 STS.64 [R0], R6 ;  /* 0x0000000600008388 */ /* 0x0001e20000000a00 */
[----:B------:R-:W-:Y:S01]  /*12870*/  ISETP.NE.AND P0, PT, R17, RZ, PT ;  /* 0x000000ff1100720c */ /* 0x000fe20003f05270 */
[----:B------:R-:W-:-:S12]  /*12880*/  BRA.DIV UR4, `(.L_x_490) ;  /* 0x0000003a045c7947 */ /* 0x000fd8000b800000 */
[----:B------:R-:W-:Y:S06]  /*12890*/  BAR.SYNC.DEFER_BLOCKING 0x0 ;  /* 0x0000000000007b1d */ /* 0x000fec0000010000 */
.L_x_578:
[----:B------:R-:W-:Y:S04]  /*128a0*/  BSSY.RECONVERGENT B7, `(.L_x_491) ;  /* 0x0000027000077945 */ /* 0x000fe80003800200 */
[----:B------:R-:W-:Y:S05]  /*128b0*/  @P0 BRA `(.L_x_492) ;  /* 0x0000000000940947 */ /* 0x000fea0003800000 */
[----:B------:R-:W1:Y:S01]  /*128c0*/  S2UR UR5, SR_CgaCtaId ;  /* 0x00000000000579c3 */ /* 0x000e620000008800 */
[----:B------:R-:W-:Y:S02]  /*128d0*/  UMOV UR4, 0x400 ;  /* 0x0000040000047882 */ /* 0x000fe40000000000 */
[----:B-1----:R-:W-:-:S09]  /*128e0*/  ULEA UR4, UR5, UR4, 0x18 ;  /* 0x0000000405047291 */ /* 0x002fd2000f8ec0ff */
[----:B------:R-:W1:Y:S04]  /*128f0*/  LDS.64 R2, [UR4+0xd28] ;  /* 0x000d2804ff027984 */ /* 0x000e680008000a00 */
[----:B0-----:R-:W0:Y:S04]  /*12900*/  LDS.128 R4, [UR4+0xd30] ;  /* 0x000d3004ff047984 */ /* 0x001e280008000c00 */
[----:B------:R-:W2:Y:S04]  /*12910*/  LDS.128 R8, [UR4+0xd40] ;  /* 0x000d4004ff087984 */ /* 0x000ea80008000c00 */
[----:B------:R-:W3:Y:S01]  /*12920*/  LDS.128 R12, [UR4+0xd50] ;  /* 0x000d5004ff0c7984 */ /* 0x000ee20008000c00 */
[----:B-1----:R-:W-:-:S08]  /*12930*/  DADD R2, RZ, R2 ;  /* 0x00000000ff027229 */ /* 0x002fd00000000002 */
[----:B0-----:R-:W-:Y:S01]  /*12940*/  DADD R2, R2, R4 ;  /* 0x0000000002027229 */ /* 0x001fe20000000004 */
[----:B------:R-:W0:Y:S07]  /*12950*/  LDS.64 R4, [UR4+0xd60] ;  /* 0x000d6004ff047984 */ /* 0x000e2e0008000a00 */
[----:B------:R-:W-:-:S08]  /*12960*/  DADD R2, R2, R6 ;  /* 0x0000000002027229 */ /* 0x000fd00000000006 */
[----:B--2---:R-:W-:-:S08]  /*12970*/  DADD R2, R2, R8 ;  /* 0x0000000002027229 */ /* 0x004fd00000000008 */
[----:B------:R-:W-:-:S08]  /*12980*/  DADD R2, R2, R10 ;  /* 0x0000000002027229 */ /* 0x000fd0000000000a */
[----:B---3--:R-:W-:-:S08]  /*12990*/  DADD R2, R2, R12 ;  /* 0x0000000002027229 */ /* 0x008fd0000000000c */
[----:B------:R-:W-:-:S08]  /*129a0*/  DADD R2, R2, R14 ;  /* 0x0000000002027229 */ /* 0x000fd0000000000e */
[----:B0-----:R-:W-:-:S08]  /*129b0*/  DADD R2, R2, R4 ;  /* 0x0000000002027229 */ /* 0x001fd00000000004 */
[----:B------:R-:W-:-:S14]  /*129c0*/  DSETP.GTU.AND P0, PT, R2, RZ, PT ;  /* 0x000000ff0200722a */ /* 0x000fdc0003f0c000 */
[----:B------:R-:W-:Y:S05]  /*129d0*/  @P0 BRA `(.L_x_493) ;  /* 0x0000000000340947 */ /* 0x000fea0003800000 */
[----:B------:R-:W-:Y:S01]  /*129e0*/  MOV R0, 0x8 ;  /* 0x0000000800007802 */ /* 0x000fe20000000f00 */
[----:B------:R0:W-:Y:S01]  /*129f0*/  STL.64 [R1+0x8], R2 ;  /* 0x0000080201007387 */ /* 0x0001e20000100a00 */
[----:B------:R-:W1:Y:S01]  /*12a00*/  LDCU.64 UR4, c[0x4][URZ] ;  /* 0x01000000ff0477ac */ /* 0x000e620008000a00 */
[----:B------:R-:W-:Y:S01]  /*12a10*/  MOV R6, UR38 ;  /* 0x0000002600067c02 */ /* 0x000fe20008000f00 */
[----:B------:R-:W-:Y:S01]  /*12a20*/  IMAD.U32 R7, RZ, RZ, UR39 ;  /* 0x00000027ff077e24 */ /* 0x000fe2000f8e00ff */
[----:B------:R2:W-:Y:S01]  /*12a30*/  STL [R1], R16 ;  /* 0x0000001001007387 */ /* 0x0005e20000100800 */
[----:B0-----:R2:W0:Y:S01]  /*12a40*/  LDC.64 R2, c[0x4][R0] ;  /* 0x0100000000027b82 */ /* 0x0014220000000a00 */
[----:B-1----:R-:W-:Y:S02]  /*12a50*/  MOV R4, UR4 ;  /* 0x0000000400047c02 */ /* 0x002fe40008000f00 */
[----:B--2---:R-:W-:-:S07]  /*12a60*/  MOV R5, UR5 ;  /* 0x0000000500057c02 */ /* 0x004fce0008000f00 */
[----:B------:R-:W-:-:S07]  /*12a70*/  LEPC R20, `(.L_x_494) ;  /* 0x000000001014794e */ /* 0x000fce0000000000 */
[----:B0---45:R-:W-:Y:S05]  /*12a80*/  CALL.ABS.NOINC R2 ;  /* 0x0000000002007343 */ /* 0x031fea0003c00000 */
.L_x_494:
[----:B------:R-:W-:Y:S01]  /*12a90*/  HFMA2 R3, -RZ, RZ, 1.9306640625, -0.0027332305908203125 ;  /* 0x3fb99999ff037431 */ /* 0x000fe200000001ff */
[----:B------:R-:W-:-:S07]  /*12aa0*/  MOV R2, 0x9999999a ;  /* 0x9999999a00027802 */ /* 0x000fce0000000f00 */
.L_x_493:
[----:B------:R-:W0:Y:S01]  /*12ab0*/  S2UR UR5, SR_CgaCtaId ;  /* 0x00000000000579c3 */ /* 0x000e220000008800 */
[----:B------:R-:W-:Y:S02]  /*12ac0*/  UMOV UR4, 0x400 ;  /* 0x0000040000047882 */ /* 0x000fe40000000000 */
[----:B------:R-:W-:-:S04]  /*12ad0*/  UIADD3 UR4, UPT, UPT, UR4, 0x2d0, URZ ;  /* 0x000002d004047890 */ /* 0x000fc8000fffe0ff */
[----:B0-----:R-:W-:-:S06]  /*12ae0*/  ULEA UR4, UR5, UR4, 0x18 ;  /* 0x0000000405047291 */ /* 0x001fcc000f8ec0ff */
[----:B------:R-:W-:-:S05]  /*12af0*/  LEA R0, R16, UR4, 0x3 ;  /* 0x0000000410007c11 */ /* 0x000fca000f8e18ff */
[----:B------:R1:W-:Y:S02]  /*12b00*/  STS.64 [R0], R2 ;  /* 0x0000000200007388 */ /* 0x0003e40000000a00 */
.L_x_492:
[----:B------:R-:W-:Y:S05]  /*12b10*/  BSYNC.RECONVERGENT B7 ;  /* 0x0000000000077941 */ /* 0x000fea0003800200 */
.L_x_491:
[----:B------:R-:W-:-:S03]  /*12b20*/  UMOV UR4, 0xffffffff ;  /* 0xffffffff00047882 */ /* 0x000fc60000000000 */
[----:B------:R-:W-:Y:S05]  /*12b30*/  BRA.DIV UR4, `(.L_x_495) ;  /* 0x0000003604e07947 */ /* 0x000fea000b800000 */
[----:B------:R-:W-:Y:S06]  /*12b40*/  BAR.SYNC.DEFER_BLOCKING 0x0 ;  /* 0x0000000000007b1d */ /* 0x000fec0000010000 */
.L_x_581:
[----:B------:R-:W-:-:S04]  /*12b50*/  IADD3 R16, PT, PT, R16, 0x1, RZ ;  /* 0x0000000110107810 */ /* 0x000fc80007ffe0ff */
[----:B------:R-:W-:-:S13]  /*12b60*/  ISETP.NE.AND P0, PT, R16, 0x4b, PT ;  /* 0x0000004b1000780c */ /* 0x000fda0003f05270 */
[----:B------:R-:W-:Y:S05]  /*12b70*/  @P0 BRA `(.L_x_496) ;  /* 0xffffff1000e00947 */ /* 0x000fea000383ffff */
[----:B------:R-:W-:Y:S05]  /*12b80*/  BSYNC B6 ;  /* 0x0000000000067941 */ /* 0x000fea0003800000 */
.L_x_94:
[----:B------:R-:W2:Y:S01]  /*12b90*/  S2R R8, SR_CgaCtaId ;  /* 0x0000000000087919 */ /* 0x000ea20000008800 */
[----:B------:R-:W-:Y:S01]  /*12ba0*/  ISETP.GE.U32.AND P0, PT, R17, 0x4b, PT ;  /* 0x0000004b1100780c */ /* 0x000fe20003f06070 */
[----:B------:R-:W-:Y:S01]  /*12bb0*/  BSSY.RECONVERGENT B0, `(.L_x_497) ;  /* 0x0000017000007945 */ /* 0x000fe20003800200 */
[----:B0-----:R-:W-:Y:S02]  /*12bc0*/  MOV R6, 0x400 ;  /* 0x0000040000067802 */ /* 0x001fe40000000f00 */
[----:B-1----:R-:W-:Y:S02]  /*12bd0*/  CS2R R2, SRZ ;  /* 0x0000000000027805 */ /* 0x002fe4000001ff00 */
[----:B------:R-:W-:-:S04]  /*12be0*/  IADD3 R0, PT, PT, R6, 0x528, RZ ;  /* 0x0000052806007810 */ /* 0x000fc80007ffe0ff */
[----:B--2---:R-:W-:-:S04]  /*12bf0*/  LEA R0, R8, R0, 0x18 ;  /* 0x0000000008007211 */ /* 0x004fc800078ec0ff */
[----:B------:R-:W-:Y:S01]  /*12c00*/  LEA R0, R17, R0, 0x3 ;  /* 0x0000000011007211 */ /* 0x000fe200078e18ff */
[----:B------:R-:W-:Y:S06]  /*12c10*/  @P0 BRA `(.L_x_498) ;  /* 0x0000000000400947 */ /* 0x000fec0003800000 */
[----:B------:R-:W0:Y:S01]  /*12c20*/  S2UR UR5, SR_CgaCtaId ;  /* 0x00000000000579c3 */ /* 0x000e220000008800 */
[----:B------:R-:W-:Y:S01]  /*12c30*/  UMOV UR4, 0x400 ;  /* 0x0000040000047882 */ /* 0x000fe20000000000 */
[----:B------:R-:W-:Y:S01]  /*12c40*/  MOV R4, RZ ;  /* 0x000000ff00047202 */ /* 0x000fe20000000f00 */
[----:B------:R-:W-:-:S04]  /*12c50*/  UIADD3 UR4, UPT, UPT, UR4, 0x78, URZ ;  /* 0x0000007804047890 */ /* 0x000fc8000fffe0ff */
[----:B0-----:R-:W-:-:S06]  /*12c60*/  ULEA UR4, UR5, UR4, 0x18 ;  /* 0x0000000405047291 */ /* 0x001fcc000f8ec0ff */
[----:B------:R-:W-:-:S05]  /*12c70*/  LEA R2, R17, UR4, 0x3 ;  /* 0x0000000411027c11 */ /* 0x000fca000f8e18ff */
[----:B------:R-:W0:Y:S01]  /*12c80*/  LDCU.64 UR4, c[0x0][0x408] ;  /* 0x00008100ff0477ac */ /* 0x000e220008000a00 */
[----:B------:R-:W0:Y:S02]  /*12c90*/  LDS.64 R2, [R2] ;  /* 0x0000000002027984 */ /* 0x000e240000000a00 */
[----:B0-----:R-:W-:-:S08]  /*12ca0*/  DADD R2, -R2, UR4 ;  /* 0x0000000402027e29 */ /* 0x001fd00008000100 */
[----:B------:R-:W-:Y:S02]  /*12cb0*/  DSETP.MAX.AND P0, P1, RZ, R2, PT ;  /* 0x00000002ff00722a */ /* 0x000fe4000390f000 */
[----:B------:R-:W-:-:S04]  /*12cc0*/  MOV R5, R3 ;  /* 0x0000000300057202 */ /* 0x000fc80000000f00 */
[C---:B------:R-:W-:Y:S02]  /*12cd0*/  FSEL R7, R4.reuse, R5, P0 ;  /* 0x0000000504077208 */ /* 0x040fe40000000000 */
[----:B------:R-:W-:-:S06]  /*12ce0*/  SEL R2, R4, R2, P0 ;  /* 0x0000000204027207 */ /* 0x000fcc0000000000 */
[----:B------:R-:W-:-:S04]  /*12cf0*/  @P1 LOP3.LUT R7, R5, 0x80000, RZ, 0xfc, !PT ;  /* 0x0008000005071812 */ /* 0x000fc800078efcff */
[----:B------:R-:W-:-:S06]  /*12d00*/  MOV R3, R7 ;  /* 0x0000000700037202 */ /* 0x000fcc0000000f00 */
[----:B------:R-:W-:-:S11]  /*12d10*/  DADD R2, RZ, R2 ;  /* 0x00000000ff027229 */ /* 0x000fd60000000002 */
.L_x_498:
[----:B------:R-:W-:Y:S05]  /*12d20*/  BSYNC.RECONVERGENT B0 ;  /* 0x0000000000007941 */ /* 0x000fea0003800200 */
.L_x_497:
[----:B------:R0:W-:Y:S01]  /*12d30*/  STS.64 [R0], R2 ;  /* 0x0000000200007388 */ /* 0x0001e20000000a00 */
[----:B------:R-:W-:-:S03]  /*12d40*/  UMOV UR4, 0xffffffff ;  /* 0xffffffff00047882 */ /* 0x000fc60000000000 */
[----:B------:R-:W-:Y:S05]  /*12d50*/  BRA.DIV UR4, `(.L_x_499) ;  /* 0x0000003604887947 */ /* 0x000fea000b800000 */
[----:B------:R-:W-:Y:S01]  /*12d60*/  BAR.SYNC.DEFER_BLOCKING 0x0 ;  /* 0x0000000000007b1d */ /* 0x000fe20000010000 */
[C---:B------:R-:W-:Y:S02]  /*12d70*/  ISETP.GT.U32.AND P0, PT, R17.reuse, 0x7f, PT ;  /* 0x0000007f1100780c */ /* 0x040fe40003f04070 */
[----:B------:R-:W-:-:S11]  /*12d80*/  ISETP.GT.U32.AND P1, PT, R17, 0x3f, PT ;  /* 0x0000003f1100780c */ /* 0x000fd60003f24070 */
[----:B0-----:R-:W-:Y:S04]  /*12d90*/  @!P0 LDS.64 R2, [R0+0x400] ;  /* 0x0004000000028984 */ /* 0x001fe80000000a00 */
[----:B------:R-:W0:Y:S02]  /*12da0*/  @!P0 LDS.64 R4, [R0] ;  /* 0x0000000000048984 */ /* 0x000e240000000a00 */
[----:B0-----:R-:W-:-:S07]  /*12db0*/  @!P0 DADD R2, R2, R4 ;  /* 0x0000000002028229 */ /* 0x001fce0000000004 */
[----:B------:R-:W-:Y:S01]  /*12dc0*/  @!P0 STS.64 [R0], R2 ;  /* 0x0000000200008388 */ /* 0x000fe20000000a00 */
[----:B------:R-:W-:Y:S01]  /*12dd0*/  BAR.SYNC.DEFER_BLOCKING 0x0 ;  /* 0x0000000000007b1d */ /* 0x000fe20000010000 */
[----:B------:R-:W-:-:S05]  /*12de0*/  ISETP.GT.U32.AND P0, PT, R17, 0x1f, PT ;  /* 0x0000001f1100780c */ /* 0x000fca0003f04070 */
[----:B------:R-:W-:Y:S04]  /*12df0*/  @!P1 LDS.64 R2, [R0+0x200] ;  /* 0x0002000000029984 */ /* 0x000fe80000000a00 */
        /* <DEDUP_REMOVED lines=28> */
[----:B------:R-:W-:-:S05]  /*12fc0*/  ISETP.NE.AND P1, PT, R17, RZ, PT ;  /* 0x000000ff1100720c */ /* 0x000fca0003f25270 */
[----:B------:R-:W-:Y:S04]  /*12fd0*/  @!P0 LDS.64 R2, [R0+0x10] ;  /* 0x0000100000028984 */ /* 0x000fe80000000a00 */
[----:B------:R-:W0:Y:S02]  /*12fe0*/  @!P0 LDS.64 R4, [R0] ;  /* 0x0000000000048984 */ /* 0x000e240000000a00 */
[----:B0-----:R-:W-:Y:S02]  /*12ff0*/  @!P0 DADD R2, R2, R4 ;  /* 0x0000000002028229 */ /* 0x001fe40000000004 */
[----:B------:R-:W-:-:S05]  /*13000*/  @!P1 LEA R4, R8, R6, 0x18 ;  /* 0x0000000608049211 */ /* 0x000fca00078ec0ff */
[----:B------:R-:W-:Y:S01]  /*13010*/  @!P0 STS.64 [R0], R2 ;  /* 0x0000000200008388 */ /* 0x000fe20000000a00 */
[----:B------:R-:W-:Y:S06]  /*13020*/  BAR.SYNC.DEFER_BLOCKING 0x0 ;  /* 0x0000000000007b1d */ /* 0x000fec0000010000 */
[----:B------:R-:W-:Y:S04]  /*13030*/  @!P1 LDS.64 R2, [R4+0x530] ;  /* 0x0005300004029984 */ /* 0x000fe80000000a00 */
[----:B------:R-:W0:Y:S02]  /*13040*/  @!P1 LDS.64 R4, [R0] ;  /* 0x0000000000049984 */ /* 0x000e240000000a00 */
[----:B0-----:R-:W-:-:S07]  /*13050*/  @!P1 DADD R2, R2, R4 ;  /* 0x0000000002029229 */ /* 0x001fce0000000004 */
[----:B------:R0:W-:Y:S01]  /*13060*/  @!P1 STS.64 [R0], R2 ;  /* 0x0000000200009388 */ /* 0x0001e20000000a00 */
[----:B------:R-:W-:Y:S08]  /*13070*/  BAR.SYNC.DEFER_BLOCKING 0x0 ;  /* 0x0000000000007b1d */ /* 0x000ff00000010000 */
[----:B------:R-:W-:Y:S08]  /*13080*/  BAR.SYNC.DEFER_BLOCKING 0x0 ;  /* 0x0000000000007b1d */ /* 0x000ff00000010000 */
[----:B0-----:R-:W-:Y:S06]  /*13090*/  BAR.SYNC.DEFER_BLOCKING 0x0 ;  /* 0x0000000000007b1d */ /* 0x001fec0000010000 */
.L_x_594:
[----:B------:R-:W-:Y:S05]  /*130a0*/  @P1 EXIT ;  /* 0x000000000000194d */ /* 0x000fea0003800000 */
[----:B------:R-:W0:Y:S01]  /*130b0*/  LDCU UR4, c[0x0][0x400] ;  /* 0x00008000ff0477ac */ /* 0x000e220008000800 */
[----:B------:R-:W-:Y:S01]  /*130c0*/  BSSY.RECONVERGENT B0, `(.L_x_500) ;  /* 0x0000247000007945 */ /* 0x000fe20003800200 */
[----:B0-----:R-:W-:-:S09]  /*130d0*/  UISETP.NE.AND UP0, UPT, UR4, URZ, UPT ;  /* 0x000000ff0400728c */ /* 0x001fd2000bf05270 */
[----:B------:R-:W-:Y:S05]  /*130e0*/  BRA.U !UP0, `(.L_x_501) ;  /* 0x0000001508787547 */ /* 0x000fea000b800000 */
[----:B------:R-:W0:Y:S01]  /*130f0*/  LDCU.64 UR4, c[0x0][0x3f8] ;  /* 0x00007f00ff0477ac */ /* 0x000e220008000a00 */
[----:B------:R-:W-:Y:S02]  /*13100*/  VIADD R6, R6, 0x78 ;  /* 0x0000007806067836 */ /* 0x000fe40000000000 */
[----:B------:R-:W-:Y:S01]  /*13110*/  HFMA2 R4, -RZ, RZ, 0, 0 ;  /* 0x00000000ff047431 */ /* 0x000fe200000001ff */
[----:B------:R-:W-:Y:S01]  /*13120*/  MOV R26, RZ ;  /* 0x000000ff001a7202 */ /* 0x000fe20000000f00 */
[----:B------:R-:W-:Y:S01]  /*13130*/  UIMAD UR6, UR40, 0x4b, URZ ;  /* 0x0000004b280678a4 */ /* 0x000fe2000f8e02ff */
[----:B------:R-:W-:Y:S02]  /*13140*/  MOV R5, 0x41cdcd65 ;  /* 0x41cdcd6500057802 */ /* 0x000fe40000000f00 */
[----:B------:R-:W-:Y:S01]  /*13150*/  LEA R0, R8, R6, 0x18 ;  /* 0x0000000608007211 */ /* 0x000fe200078ec0ff */
[----:B------:R-:W-:Y:S01]  /*13160*/  HFMA2 R6, -RZ, RZ, 0, 0 ;  /* 0x00000000ff067431 */ /* 0x000fe200000001ff */
[----:B------:R-:W-:-:S02]  /*13170*/  MOV R7, 0xc1cdcd65 ;  /* 0xc1cdcd6500077802 */ /* 0x000fc40000000f00 */
[----:B------:R-:W-:Y:S01]  /*13180*/  IADD3 R0, PT, PT, R0, 0x10, RZ ;  /* 0x0000001000007810 */ /* 0x000fe20007ffe0ff */
[----:B0-----:R-:W-:-:S04]  /*13190*/  UIMAD.WIDE.U32 UR4, UR6, 0x8, UR4 ;  /* 0x00000008060478a5 */ /* 0x001fc8000f8e0004 */
[----:B------:R-:W-:-:S04]  /*131a0*/  UIADD3 UR6, UP0, UPT, UR4, 0x10, URZ ;  /* 0x0000001004067890 */ /* 0x000fc8000ff1e0ff */
[----:B------:R-:W-:Y:S02]  /*131b0*/  UIADD3.X UR4, UPT, UPT, URZ, UR5, URZ, UP0, !UPT ;  /* 0x00000005ff047290 */ /* 0x000fe400087fe4ff */
[----:B------:R-:W-:-:S04]  /*131c0*/  MOV R8, UR6 ;  /* 0x0000000600087c02 */ /* 0x000fc80008000f00 */
[----:B------:R-:W-:-:S07]  /*131d0*/  MOV R9, UR4 ;  /* 0x0000000400097c02 */ /* 0x000fce0008000f00 */
.L_x_527:
[----:B------:R-:W2:Y:S01]  /*131e0*/  LDG.E.64.CONSTANT R18, desc[UR36][R8.64+-0x10] ;  /* 0xfffff02408127981 */ /* 0x000ea2000c1e9b00 */
[----:B------:R-:W-:Y:S01]  /*131f0*/  BSSY.RECONVERGENT B2, `(.L_x_502) ;  /* 0x0000050000027945 */ /* 0x000fe20003800200 */
[----:B--2---:R-:W-:-:S14]  /*13200*/  DSETP.GT.AND P0, PT, R18, 1000, PT ;  /* 0x408f40001200742a */ /* 0x004fdc0003f04000 */
[----:B------:R-:W-:Y:S05]  /*13210*/  @!P0 BRA `(.L_x_503) ;  /* 0x0000000400348947 */ /* 0x000fea0003800000 */
[----:B------:R-:W0:Y:S01]  /*13220*/  LDS.64 R2, [R0+-0x10] ;  /* 0xfffff00000027984 */ /* 0x000e220000000a00 */
[----:B------:R-:W1:Y:S01]  /*13230*/  MUFU.RCP64H R11, 60 ;  /* 0x404e0000000b7908 */ /* 0x000e620000001800 */
[----:B------:R-:W0:Y:S01]  /*13240*/  LDCU.64 UR4, c[0x0][0x408] ;  /* 0x00008100ff0477ac */ /* 0x000e220008000a00 */
[----:B------:R-:W-:Y:S01]  /*13250*/  IMAD.MOV.U32 R14, RZ, RZ, 0x0 ;  /* 0x00000000ff0e7424 */ /* 0x000fe200078e00ff */
[----:B------:R-:W-:Y:S01]  /*13260*/  MOV R15, 0x404e0000 ;  /* 0x404e0000000f7802 */ /* 0x000fe20000000f00 */
[----:B------:R-:W-:Y:S01]  /*13270*/  BSSY.RECONVERGENT B3, `(.L_x_504) ;  /* 0x000001f000037945 */ /* 0x000fe20003800200 */
[----:B------:R-:W-:-:S06]  /*13280*/  MOV R10, 0x1 ;  /* 0x00000001000a7802 */ /* 0x000fcc0000000f00 */
[----:B-1----:R-:W-:-:S08]  /*13290*/  DFMA R12, R10, -R14, 1 ;  /* 0x3ff000000a0c742b */ /* 0x002fd0000000080e */
[----:B------:R-:W-:-:S08]  /*132a0*/  DFMA R12, R12, R12, R12 ;  /* 0x0000000c0c0c722b */ /* 0x000fd0000000000c */
[----:B------:R-:W-:Y:S02]  /*132b0*/  DFMA R12, R10, R12, R10 ;  /* 0x0000000c0a0c722b */ /* 0x000fe4000000000a */
[----:B0-----:R-:W-:-:S06]  /*132c0*/  DADD R2, -R2, UR4 ;  /* 0x0000000402027e29 */ /* 0x001fcc0008000100 */
[----:B------:R-:W-:Y:S01]  /*132d0*/  DFMA R10, R12, -R14, 1 ;  /* 0x3ff000000c0a742b */ /* 0x000fe2000000080e */
[----:B------:R-:W-:Y:S01]  /*132e0*/  MOV R14, RZ ;  /* 0x000000ff000e7202 */ /* 0x000fe20000000f00 */
[----:B------:R-:W-:Y:S02]  /*132f0*/  DSETP.MAX.AND P0, P1, RZ, R2, PT ;  /* 0x00000002ff00722a */ /* 0x000fe4000390f000 */
[----:B------:R-:W-:-:S04]  /*13300*/  MOV R15, R2 ;  /* 0x00000002000f7202 */ /* 0x000fc80000000f00 */
[----:B------:R-:W-:Y:S01]  /*13310*/  DFMA R10, R12, R10, R12 ;  /* 0x0000000a0c0a722b */ /* 0x000fe2000000000c */
[----:B------:R-:W-:Y:S02]  /*13320*/  MOV R2, RZ ;  /* 0x000000ff00027202 */ /* 0x000fe40000000f00 */
[----:B------:R-:W-:Y:S02]  /*13330*/  SEL R14, R14, R15, P0 ;  /* 0x0000000f0e0e7207 */ /* 0x000fe40000000000 */
[----:B------:R-:W-:-:S03]  /*13340*/  FSEL R2, R2, R3, P0 ;  /* 0x0000000302027208 */ /* 0x000fc60000000000 */
[----:B------:R-:W-:-:S04]  /*13350*/  @P1 LOP3.LUT R2, R3, 0x80000, RZ, 0xfc, !PT ;  /* 0x0008000003021812 */ /* 0x000fc800078efcff */
[----:B------:R-:W-:-:S04]  /*13360*/  MOV R15, R2 ;  /* 0x00000002000f7202 */ /* 0x000fc80000000f00 */
[----:B------:R-:W-:Y:S02]  /*13370*/  FSETP.GEU.AND P1, PT, |R15|, 6.5827683646048100446e-37, PT ;  /* 0x036000000f00780b */ /* 0x000fe40003f2e200 */
[----:B------:R-:W-:-:S08]  /*13380*/  DMUL R2, R14, R10 ;  /* 0x0000000a0e027228 */ /* 0x000fd00000000000 */
[----:B------:R-:W-:-:S08]  /*13390*/  DFMA R12, R2, -60, R14 ;  /* 0xc04e0000020c782b */ /* 0x000fd0000000000e */
[----:B------:R-:W-:-:S10]  /*133a0*/  DFMA R2, R10, R12, R2 ;  /* 0x0000000c0a02722b */ /* 0x000fd40000000002 */
[----:B------:R-:W-:-:S05]  /*133b0*/  FFMA R10, RZ, 3.21875, R3 ;  /* 0x404e0000ff0a7823 */ /* 0x000fca0000000003 */
[----:B------:R-:W-:-:S13]  /*133c0*/  FSETP.GT.AND P0, PT, |R10|, 1.469367938527859385e-39, PT ;  /* 0x001000000a00780b */ /* 0x000fda0003f04200 */
[----:B------:R-:W-:Y:S05]  /*133d0*/  @P0 BRA P1, `(.L_x_505) ;  /* 0x0000000000200947 */ /* 0x000fea0000800000 */
[----:B------:R-:W-:Y:S01]  /*133e0*/  MOV R16, R14 ;  /* 0x0000000e00107202 */ /* 0x000fe20000000f00 */
[----:B------:R-:W-:Y:S01]  /*133f0*/  IMAD.MOV.U32 R14, RZ, RZ, RZ ;  /* 0x000000ffff0e7224 */ /* 0x000fe200078e00ff */
[----:B------:R-:W-:Y:S02]  /*13400*/  MOV R17, R15 ;  /* 0x0000000f00117202 */ /* 0x000fe40000000f00 */
[----:B------:R-:W-:Y:S02]  /*13410*/  MOV R15, 0x404e0000 ;  /* 0x404e0000000f7802 */ /* 0x000fe40000000f00 */
[----:B------:R-:W-:-:S07]  /*13420*/  MOV R27, 0x13440 ;  /* 0x00013440001b7802 */ /* 0x000fce0000000f00 */
[----:B----45:R-:W-:Y:S05]  /*13430*/  CALL.REL.NOINC `($__internal_1_$__cuda_sm20_div_rn_f64_full) ;  /* 0x0000003400a07944 */ /* 0x030fea0003c00000 */
[----:B------:R-:W-:Y:S02]  /*13440*/  MOV R2, R12 ;  /* 0x0000000c00027202 */ /* 0x000fe40000000f00 */
[----:B------:R-:W-:-:S07]  /*13450*/  MOV R3, R13 ;  /* 0x0000000d00037202 */ /* 0x000fce0000000f00 */
.L_x_505:
[----:B------:R-:W-:Y:S05]  /*13460*/  BSYNC.RECONVERGENT B3 ;  /* 0x0000000000037941 */ /* 0x000fea0003800200 */
.L_x_504:
[----:B------:R-:W0:Y:S01]  /*13470*/  MUFU.RCP64H R11, R19 ;  /* 0x00000013000b7308 */ /* 0x000e220000001800 */
[----:B------:R-:W-:Y:S01]  /*13480*/  HFMA2 R10, -RZ, RZ, 0, 5.9604644775390625e-08 ;  /* 0x00000001ff0a7431 */ /* 0x000fe200000001ff */
[C---:B------:R-:W-:Y:S01]  /*13490*/  DADD R14, -R18.reuse, R2 ;  /* 0x00000000120e7229 */ /* 0x040fe20000000102 */
[----:B------:R-:W-:Y:S09]  /*134a0*/  BSSY.RECONVERGENT B3, `(.L_x_506) ;  /* 0x0000015000037945 */ /* 0x000ff20003800200 */
[----:B------:R-:W-:Y:S01]  /*134b0*/  FSETP.GEU.AND P1, PT, |R15|, 6.5827683646048100446e-37, PT ;  /* 0x036000000f00780b */ /* 0x000fe20003f2e200 */
[----:B0-----:R-:W-:-:S08]  /*134c0*/  DFMA R12, -R18, R10, 1 ;  /* 0x3ff00000120c742b */ /* 0x001fd0000000010a */
[----:B------:R-:W-:-:S08]  /*134d0*/  DFMA R12, R12, R12, R12 ;  /* 0x0000000c0c0c722b */ /* 0x000fd0000000000c */
[----:B------:R-:W-:-:S08]  /*134e0*/  DFMA R12, R10, R12, R10 ;  /* 0x0000000c0a0c722b */ /* 0x000fd0000000000a */
[----:B------:R-:W-:-:S08]  /*134f0*/  DFMA R10, -R18, R12, 1 ;  /* 0x3ff00000120a742b */ /* 0x000fd0000000010c */
[----:B------:R-:W-:-:S08]  /*13500*/  DFMA R10, R12, R10, R12 ;  /* 0x0000000a0c0a722b */ /* 0x000fd0000000000c */
[----:B------:R-:W-:-:S08]  /*13510*/  DMUL R2, R14, R10 ;  /* 0x0000000a0e027228 */ /* 0x000fd00000000000 */
[----:B------:R-:W-:-:S08]  /*13520*/  DFMA R12, -R18, R2, R14 ;  /* 0x00000002120c722b */ /* 0x000fd0000000010e */
[----:B------:R-:W-:-:S10]  /*13530*/  DFMA R2, R10, R12, R2 ;  /* 0x0000000c0a02722b */ /* 0x000fd40000000002 */
[----:B------:R-:W-:-:S05]  /*13540*/  FFMA R10, RZ, R19, R3 ;  /* 0x00000013ff0a7223 */ /* 0x000fca0000000003 */
[----:B------:R-:W-:-:S13]  /*13550*/  FSETP.GT.AND P0, PT, |R10|, 1.469367938527859385e-39, PT ;  /* 0x001000000a00780b */ /* 0x000fda0003f04200 */
[----:B------:R-:W-:Y:S05]  /*13560*/  @P0 BRA P1, `(.L_x_507) ;  /* 0x0000000000200947 */ /* 0x000fea0000800000 */
[----:B------:R-:W-:Y:S02]  /*13570*/  MOV R16, R14 ;  /* 0x0000000e00107202 */ /* 0x000fe40000000f00 */
[----:B------:R-:W-:Y:S02]  /*13580*/  MOV R17, R15 ;  /* 0x0000000f00117202 */ /* 0x000fe40000000f00 */
[----:B------:R-:W-:Y:S02]  /*13590*/  MOV R14, R18 ;  /* 0x00000012000e7202 */ /* 0x000fe40000000f00 */
[----:B------:R-:W-:Y:S02]  /*135a0*/  MOV R15, R19 ;  /* 0x00000013000f7202 */ /* 0x000fe40000000f00 */
[----:B------:R-:W-:-:S07]  /*135b0*/  MOV R27, 0x135d0 ;  /* 0x000135d0001b7802 */ /* 0x000fce0000000f00 */
[----:B----45:R-:W-:Y:S05]  /*135c0*/  CALL.REL.NOINC `($__internal_1_$__cuda_sm20_div_rn_f64_full) ;  /* 0x00000034003c7944 */ /* 0x030fea0003c00000 */
[----:B------:R-:W-:Y:S01]  /*135d0*/  IMAD.MOV.U32 R2, RZ, RZ, R12 ;  /* 0x000000ffff027224 */ /* 0x000fe200078e000c */
[----:B------:R-:W-:-:S07]  /*135e0*/  MOV R3, R13 ;  /* 0x0000000d00037202 */ /* 0x000fce0000000f00 */
.L_x_507:
[----:B------:R-:W-:Y:S05]  /*135f0*/  BSYNC.RECONVERGENT B3 ;  /* 0x0000000000037941 */ /* 0x000fea0003800200 */
.L_x_506:
[--C-:B------:R-:W-:Y:S01]  /*13600*/  DSETP.MIN.AND P0, P1, R4, R2.reuse, PT ;  /* 0x000000020400722a */ /* 0x100fe20003900000 */
[----:B------:R-:W-:Y:S01]  /*13610*/  MOV R10, R5 ;  /* 0x00000005000a7202 */ /* 0x000fe20000000f00 */
[----:B------:R-:W-:Y:S01]  /*13620*/  DSETP.MAX.AND P2, P3, R6, R2, PT ;  /* 0x000000020600722a */ /* 0x000fe20003b4f000 */
[-C--:B------:R-:W-:Y:S02]  /*13630*/  MOV R5, R2.reuse ;  /* 0x0000000200057202 */ /* 0x080fe40000000f00 */
[----:B------:R-:W-:Y:S02]  /*13640*/  MOV R12, R2 ;  /* 0x00000002000c7202 */ /* 0x000fe40000000f00 */
[----:B------:R-:W-:Y:S02]  /*13650*/  MOV R11, R3 ;  /* 0x00000003000b7202 */ /* 0x000fe40000000f00 */
[----:B------:R-:W-:Y:S02]  /*13660*/  MOV R2, R7 ;  /* 0x0000000700027202 */ /* 0x000fe40000000f00 */
[----:B------:R-:W-:-:S02]  /*13670*/  FSEL R10, R10, R11, P0 ;  /* 0x0000000b0a0a7208 */ /* 0x000fc40000000000 */
[----:B------:R-:W-:Y:S02]  /*13680*/  FSEL R2, R2, R3, P2 ;  /* 0x0000000302027208 */ /* 0x000fe40001000000 */
[----:B------:R-:W-:Y:S02]  /*13690*/  @P1 LOP3.LUT R10, R11, 0x80000, RZ, 0xfc, !PT ;  /* 0x000800000b0a1812 */ /* 0x000fe400078efcff */
[----:B------:R-:W-:Y:S02]  /*136a0*/  @P3 LOP3.LUT R2, R3, 0x80000, RZ, 0xfc, !PT ;  /* 0x0008000003023812 */ /* 0x000fe400078efcff */
[----:B------:R-:W-:Y:S02]  /*136b0*/  SEL R4, R4, R5, P0 ;  /* 0x0000000504047207 */ /* 0x000fe40000000000 */
[----:B------:R-:W-:Y:S02]  /*136c0*/  SEL R6, R6, R12, P2 ;  /* 0x0000000c06067207 */ /* 0x000fe40001000000 */
[----:B------:R-:W-:-:S02]  /*136d0*/  MOV R5, R10 ;  /* 0x0000000a00057202 */ /* 0x000fc40000000f00 */
[----:B------:R-:W-:-:S07]  /*136e0*/  MOV R7, R2 ;  /* 0x0000000200077202 */ /* 0x000fce0000000f00 */
.L_x_503:
[----:B------:R-:W-:Y:S05]  /*136f0*/  BSYNC.RECONVERGENT B2 ;  /* 0x0000000000027941 */ /* 0x000fea0003800200 */
.L_x_502:
        /* <DEDUP_REMOVED lines=15> */
[----:B------:R-:W-:Y:S02]  /*137f0*/  DFMA R12, R14, -R12, 1 ;  /* 0x3ff000000e0c742b */ /* 0x000fe4000000080c */
[----:B------:R-:W-:Y:S02]  /*13800*/  DSETP.MAX.AND P0, P1, RZ, R2, PT ;  /* 0x00000002ff00722a */ /* 0x000fe4000390f000 */
[----:B------:R-:W-:-:S04]  /*13810*/  MOV R10, R2 ;  /* 0x00000002000a7202 */ /* 0x000fc80000000f00 */
[----:B------:R-:W-:Y:S01]  /*13820*/  DFMA R14, R14, R12, R14 ;  /* 0x0000000c0e0e722b */ /* 0x000fe2000000000e */
[----:B------:R-:W-:Y:S02]  /*13830*/  MOV R2, RZ ;  /* 0x000000ff00027202 */ /* 0x000fe40000000f00 */
[----:B------:R-:W-:Y:S02]  /*13840*/  MOV R12, RZ ;  /* 0x000000ff000c7202 */ /* 0x000fe40000000f00 */
[----:B------:R-:W-:Y:S02]  /*13850*/  FSEL R2, R2, R3, P0 ;  /* 0x0000000302027208 */ /* 0x000fe40000000000 */
[----:B------:R-:W-:Y:S02]  /*13860*/  SEL R12, R12, R10, P0 ;  /* 0x0000000a0c0c7207 */ /* 0x000fe40000000000 */
        /* <DEDUP_REMOVED lines=17> */
.L_x_511:
[----:B------:R-:W-:Y:S05]  /*13980*/  BSYNC.RECONVERGENT B3 ;  /* 0x0000000000037941 */ /* 0x000fea0003800200 */
.L_x_510:
        /* <DEDUP_REMOVED lines=24> */
.L_x_513:
[----:B------:R-:W-:Y:S05]  /*13b10*/  BSYNC.RECONVERGENT B3 ;  /* 0x0000000000037941 */ /* 0x000fea0003800200 */
.L_x_512:
        /* <DEDUP_REMOVED lines=15> */
.L_x_509:
[----:B------:R-:W-:Y:S05]  /*13c10*/  BSYNC.RECONVERGENT B2 ;  /* 0x0000000000027941 */ /* 0x000fea0003800200 */
.L_x_508:
[----:B------:R-:W2:Y:S01]  /*13c20*/  LDG.E.64.CONSTANT R18, desc[UR36][R8.64] ;  /* 0x0000002408127981 */ /* 0x000ea2000c1e9b00 */
[----:B------:R-:W-:Y:S01]  /*13c30*/  BSSY.RECONVERGENT B2, `(.L_x_514) ;  /* 0x0000050000027945 */ /* 0x000fe20003800200 */
[----:B--2---:R-:W-:-:S14]  /*13c40*/  DSETP.GT.AND P0, PT, R18, 1000, PT ;  /* 0x408f40001200742a */ /* 0x004fdc0003f04000 */
[----:B------:R-:W-:Y:S05]  /*13c50*/  @!P0 BRA `(.L_x_515) ;  /* 0x0000000400348947 */ /* 0x000fea0003800000 */
[----:B------:R-:W0:Y:S01]  /*13c60*/  LDS.64 R2, [R0] ;  /* 0x0000000000027984 */ /* 0x000e220000000a00 */
        /* <DEDUP_REMOVED lines=35> */
.L_x_517:
[----:B------:R-:W-:Y:S05]  /*13ea0*/  BSYNC.RECONVERGENT B3 ;  /* 0x0000000000037941 */ /* 0x000fea0003800200 */
.L_x_516:
        /* <DEDUP_REMOVED lines=24> */
.L_x_519:
[----:B------:R-:W-:Y:S05]  /*14030*/  BSYNC.RECONVERGENT B3 ;  /* 0x0000000000037941 */ /* 0x000fea0003800200 */
.L_x_518:
        /* <DEDUP_REMOVED lines=15> */
.L_x_515:
[----:B------:R-:W-:Y:S05]  /*14130*/  BSYNC.RECONVERGENT B2 ;  /* 0x0000000000027941 */ /* 0x000fea0003800200 */
.L_x_514:
[----:B------:R-:W-:-:S13]  /*14140*/  ISETP.NE.AND P0, PT, R26, 0x48, PT ;  /* 0x000000481a00780c */ /* 0x000fda0003f05270 */
[----:B------:R-:W-:Y:S05]  /*14150*/  @!P0 BRA `(.L_x_520) ;  /* 0x0000001000f48947 */ /* 0x000fea0003800000 */
[----:B------:R-:W2:Y:S01]  /*14160*/  LDG.E.64.CONSTANT R18, desc[UR36][R8.64+0x8] ;  /* 0x0000082408127981 */ /* 0x000ea2000c1e9b00 */
[----:B------:R-:W-:Y:S01]  /*14170*/  BSSY.RECONVERGENT B2, `(.L_x_521) ;  /* 0x0000050000027945 */ /* 0x000fe20003800200 */
[----:B--2---:R-:W-:-:S14]  /*14180*/  DSETP.GT.AND P0, PT, R18, 1000, PT ;  /* 0x408f40001200742a */ /* 0x004fdc0003f04000 */
[----:B------:R-:W-:Y:S05]  /*14190*/  @!P0 BRA `(.L_x_522) ;  /* 0x0000000400348947 */ /* 0x000fea0003800000 */
[----:B------:R-:W0:Y:S01]  /*141a0*/  LDS.64 R2, [R0+0x8] ;  /* 0x0000080000027984 */ /* 0x000e220000000a00 */
        /* <DEDUP_REMOVED lines=35> */
.L_x_524:
[----:B------:R-:W-:Y:S05]  /*143e0*/  BSYNC.RECONVERGENT B3 ;  /* 0x0000000000037941 */ /* 0x000fea0003800200 */
.L_x_523:
        /* <DEDUP_REMOVED lines=24> */
.L_x_526:
[----:B------:R-:W-:Y:S05]  /*14570*/  BSYNC.RECONVERGENT B3 ;  /* 0x0000000000037941 */ /* 0x000fea0003800200 */
.L_x_525:
        /* <DEDUP_REMOVED lines=15> */
.L_x_522:
[----:B------:R-:W-:Y:S05]  /*14670*/  BSYNC.RECONVERGENT B2 ;  /* 0x0000000000027941 */ /* 0x000fea0003800200 */
.L_x_521:
[----:B------:R-:W-:Y:S01]  /*14680*/  IADD3 R8, P0, PT, R8, 0x20, RZ ;  /* 0x0000002008087810 */ /* 0x000fe20007f1e0ff */
[----:B------:R-:W-:Y:S01]  /*14690*/  VIADD R26, R26, 0x4 ;  /* 0x000000041a1a7836 */ /* 0x000fe20000000000 */
[----:B------:R-:W-:Y:S02]  /*146a0*/  IADD3 R0, PT, PT, R0, 0x20, RZ ;  /* 0x0000002000007810 */ /* 0x000fe40007ffe0ff */
[----:B------:R-:W-:Y:S01]  /*146b0*/  IADD3.X R9, PT, PT, RZ, R9, RZ, P0, !PT ;  /* 0x00000009ff097210 */ /* 0x000fe200007fe4ff */
[----:B------:R-:W-:Y:S08]  /*146c0*/  BRA `(.L_x_527) ;  /* 0xffffffe800c47947 */ /* 0x000ff0000383ffff */
.L_x_501:
[C---:B------:R-:W-:Y:S01]  /*146d0*/  IADD3 R2, PT, PT, R6.reuse, 0x2d0, RZ ;  /* 0x000002d006027810 */ /* 0x040fe20007ffe0ff */
[----:B------:R-:W-:Y:S01]  /*146e0*/  HFMA2 R0, -RZ, RZ, 0, 9.5367431640625e-07 ;  /* 0x00000010ff007431 */ /* 0x000fe200000001ff */
[----:B------:R-:W-:Y:S01]  /*146f0*/  IADD3 R6, PT, PT, R6, 0x78, RZ ;  /* 0x0000007806067810 */ /* 0x000fe20007ffe0ff */
[----:B------:R-:W-:Y:S01]  /*14700*/  HFMA2 R5, -RZ, RZ, 2.900390625, -21.578125 ;  /* 0x41cdcd65ff057431 */ /* 0x000fe200000001ff */
[C---:B------:R-:W-:Y:S01]  /*14710*/  LEA R2, R8.reuse, R2, 0x18 ;  /* 0x0000000208027211 */ /* 0x040fe200078ec0ff */
[----:B------:R-:W-:Y:S01]  /*14720*/  BSSY.RECONVERGENT B2, `(.L_x_520) ;  /* 0x00000e0000027945 */ /* 0x000fe20003800200 */
[----:B------:R-:W-:Y:S01]  /*14730*/  LEA R8, R8, R6, 0x18 ;  /* 0x0000000608087211 */ /* 0x000fe200078ec0ff */
[----:B------:R-:W-:Y:S01]  /*14740*/  IMAD.MOV.U32 R7, RZ, RZ, -0x3e32329b ;  /* 0xc1cdcd65ff077424 */ /* 0x000fe200078e00ff */
[----:B------:R-:W-:Y:S02]  /*14750*/  MOV R4, 0x0 ;  /* 0x0000000000047802 */ /* 0x000fe40000000f00 */
[----:B------:R-:W-:-:S02]  /*14760*/  MOV R6, 0x0 ;  /* 0x0000000000067802 */ /* 0x000fc40000000f00 */
[----:B------:R-:W-:-:S07]  /*14770*/  IADD3 R9, PT, PT, R2, 0x10, RZ ;  /* 0x0000001002097810 */ /* 0x000fce0007ffe0ff */
.L_x_545:
[----:B------:R-:W0:Y:S01]  /*14780*/  LDS.64 R14, [R9+-0x10] ;  /* 0xfffff000090e7984 */ /* 0x000e220000000a00 */
[----:B------:R-:W-:Y:S01]  /*14790*/  BSSY.RECONVERGENT B3, `(.L_x_528) ;  /* 0x0000034000037945 */ /* 0x000fe20003800200 */
[----:B------:R-:W-:Y:S01]  /*147a0*/  IADD3 R18, PT, PT, R8, R0, RZ ;  /* 0x0000000008127210 */ /* 0x000fe20007ffe0ff */
[----:B0-----:R-:W-:-:S14]  /*147b0*/  DSETP.GT.AND P0, PT, R14, 1000, PT ;  /* 0x408f40000e00742a */ /* 0x001fdc0003f04000 */
[----:B------:R-:W-:Y:S05]  /*147c0*/  @!P0 BRA `(.L_x_529) ;  /* 0x0000000000c08947 */ /* 0x000fea0003800000 */
[----:B------:R-:W0:Y:S01]  /*147d0*/  LDS.64 R2, [R18+-0x10] ;  /* 0xfffff00012027984 */ /* 0x000e220000000a00 */
[----:B------:R-:W0:Y:S01]  /*147e0*/  LDCU.64 UR4, c[0x0][0x408] ;  /* 0x00008100ff0477ac */ /* 0x000e220008000a00 */
[----:B------:R-:W1:Y:S01]  /*147f0*/  MUFU.RCP64H R11, R15 ;  /* 0x0000000f000b7308 */ /* 0x000e620000001800 */
[----:B------:R-:W-:Y:S01]  /*14800*/  MOV R10, 0x1 ;  /* 0x00000001000a7802 */ /* 0x000fe20000000f00 */
[----:B------:R-:W-:Y:S05]  /*14810*/  BSSY.RECONVERGENT B4, `(.L_x_530) ;  /* 0x000001c000047945 */ /* 0x000fea0003800200 */
[----:B-1----:R-:W-:-:S08]  /*14820*/  DFMA R12, -R14, R10, 1 ;  /* 0x3ff000000e0c742b */ /* 0x002fd0000000010a */
[----:B------:R-:W-:-:S08]  /*14830*/  DFMA R12, R12, R12, R12 ;  /* 0x0000000c0c0c722b */ /* 0x000fd0000000000c */
[----:B------:R-:W-:Y:S01]  /*14840*/  DFMA R12, R10, R12, R10 ;  /* 0x0000000c0a0c722b */ /* 0x000fe2000000000a */
[----:B------:R-:W-:Y:S01]  /*14850*/  MOV R10, RZ ;  /* 0x000000ff000a7202 */ /* 0x000fe20000000f00 */
[----:B0-----:R-:W-:-:S08]  /*14860*/  DADD R2, -R2, UR4 ;  /* 0x0000000402027e29 */ /* 0x001fd00008000100 */
[----:B------:R-:W-:Y:S02]  /*14870*/  DSETP.MAX.AND P0, P1, RZ, R2, PT ;  /* 0x00000002ff00722a */ /* 0x000fe4000390f000 */
[----:B------:R-:W-:Y:S02]  /*14880*/  MOV R16, R3 ;  /* 0x0000000300107202 */ /* 0x000fe40000000f00 */
[----:B------:R-:W-:Y:S02]  /*14890*/  MOV R3, R2 ;  /* 0x0000000200037202 */ /* 0x000fe40000000f00 */
[----:B------:R-:W-:Y:S01]  /*148a0*/  FSEL R17, R10, R16, P0 ;  /* 0x000000100a117208 */ /* 0x000fe20000000000 */
[----:B------:R-:W-:Y:S01]  /*148b0*/  DFMA R10, -R14, R12, 1 ;  /* 0x3ff000000e0a742b */ /* 0x000fe2000000010c */
[----:B------:R-:W-:-:S04]  /*148c0*/  MOV R2, RZ ;  /* 0x000000ff00027202 */ /* 0x000fc80000000f00 */
[----:B------:R-:W-:Y:S02]  /*148d0*/  SEL R2, R2, R3, P0 ;  /* 0x0000000302027207 */ /* 0x000fe40000000000 */
[----:B------:R-:W-:Y:S01]  /*148e0*/  @P1 LOP3.LUT R17, R16, 0x80000, RZ, 0xfc, !PT ;  /* 0x0008000010111812 */ /* 0x000fe200078efcff */
[----:B------:R-:W-:-:S03]  /*148f0*/  DFMA R10, R12, R10, R12 ;  /* 0x0000000a0c0a722b */ /* 0x000fc6000000000c */
[----:B------:R-:W-:-:S06]  /*14900*/  MOV R3, R17 ;  /* 0x0000001100037202 */ /* 0x000fcc0000000f00 */
[----:B------:R-:W-:-:S08]  /*14910*/  DADD R16, -R14, R2 ;  /* 0x000000000e107229 */ /* 0x000fd00000000102 */
[----:B------:R-:W-:Y:S02]  /*14920*/  DMUL R2, R16, R10 ;  /* 0x0000000a10027228 */ /* 0x000fe40000000000 */
[----:B------:R-:W-:-:S06]  /*14930*/  FSETP.GEU.AND P1, PT, |R17|, 6.5827683646048100446e-37, PT ;  /* 0x036000001100780b */ /* 0x000fcc0003f2e200 */
[----:B------:R-:W-:-:S08]  /*14940*/  DFMA R12, -R14, R2, R16 ;  /* 0x000000020e0c722b */ /* 0x000fd00000000110 */
[----:B------:R-:W-:-:S10]  /*14950*/  DFMA R2, R10, R12, R2 ;  /* 0x0000000c0a02722b */ /* 0x000fd40000000002 */
[----:B------:R-:W-:-:S05]  /*14960*/  FFMA R10, RZ, R15, R3 ;  /* 0x0000000fff0a7223 */ /* 0x000fca0000000003 */
[----:B------:R-:W-:-:S13]  /*14970*/  FSETP.GT.AND P0, PT, |R10|, 1.469367938527859385e-39, PT ;  /* 0x001000000a00780b */ /* 0x000fda0003f04200 */
[----:B------:R-:W-:Y:S05]  /*14980*/  @P0 BRA P1, `(.L_x_531) ;  /* 0x0000000000100947 */ /* 0x000fea0000800000 */
[----:B------:R-:W-:-:S07]  /*14990*/  MOV R27, 0x149b0 ;  /* 0x000149b0001b7802 */ /* 0x000fce0000000f00 */
[----:B----45:R-:W-:Y:S05]  /*149a0*/  CALL.REL.NOINC `($__internal_1_$__cuda_sm20_div_rn_f64_full) ;  /* 0x0000002000447944 */ /* 0x030fea0003c00000 */
[----:B------:R-:W-:Y:S01]  /*149b0*/  IMAD.MOV.U32 R2, RZ, RZ, R12 ;  /* 0x000000ffff027224 */ /* 0x000fe200078e000c */
[----:B------:R-:W-:-:S07]  /*149c0*/  MOV R3, R13 ;  /* 0x0000000d00037202 */ /* 0x000fce0000000f00 */
.L_x_531:
[----:B------:R-:W-:Y:S05]  /*149d0*/  BSYNC.RECONVERGENT B4 ;  /* 0x0000000000047941 */ /* 0x000fea0003800200 */
.L_x_530:
        /* <DEDUP_REMOVED lines=15> */
.L_x_529:
[----:B------:R-:W-:Y:S05]  /*14ad0*/  BSYNC.RECONVERGENT B3 ;  /* 0x0000000000037941 */ /* 0x000fea0003800200 */
.L_x_528:
[----:B------:R-:W0:Y:S01]  /*14ae0*/  LDS.64 R14, [R9+-0x8] ;  /* 0xfffff800090e7984 */ /* 0x000e220000000a00 */
[----:B------:R-:W-:Y:S01]  /*14af0*/  BSSY.RECONVERGENT B3, `(.L_x_532) ;  /* 0x0000033000037945 */ /* 0x000fe20003800200 */
[----:B0-----:R-:W-:-:S14]  /*14b00*/  DSETP.GT.AND P0, PT, R14, 1000, PT ;  /* 0x408f40000e00742a */ /* 0x001fdc0003f04000 */
[----:B------:R-:W-:Y:S05]  /*14b10*/  @!P0 BRA `(.L_x_533) ;  /* 0x0000000000c08947 */ /* 0x000fea0003800000 */
[----:B------:R-:W0:Y:S01]  /*14b20*/  LDS.64 R2, [R18+-0x8] ;  /* 0xfffff80012027984 */ /* 0x000e220000000a00 */
[----:B------:R-:W0:Y:S01]  /*14b30*/  LDCU.64 UR4, c[0x0][0x408] ;  /* 0x00008100ff0477ac */ /* 0x000e220008000a00 */
[----:B------:R-:W1:Y:S01]  /*14b40*/  MUFU.RCP64H R11, R15 ;  /* 0x0000000f000b7308 */ /* 0x000e620000001800 */
[----:B------:R-:W-:Y:S01]  /*14b50*/  IMAD.MOV.U32 R10, RZ, RZ, 0x1 ;  /* 0x00000001ff0a7424 */ /* 0x000fe200078e00ff */
        /* <DEDUP_REMOVED lines=26> */
[----:B------:R-:W-:Y:S02]  /*14d00*/  MOV R2, R12 ;  /* 0x0000000c00027202 */ /* 0x000fe40000000f00 */
[----:B------:R-:W-:-:S07]  /*14d10*/  MOV R3, R13 ;  /* 0x0000000d00037202 */ /* 0x000fce0000000f00 */
.L_x_535:
[----:B------:R-:W-:Y:S05]  /*14d20*/  BSYNC.RECONVERGENT B4 ;  /* 0x0000000000047941 */ /* 0x000fea0003800200 */
.L_x_534:
[--C-:B------:R-:W-:Y:S01]  /*14d30*/  DSETP.MIN.AND P0, P1, R4, R2.reuse, PT ;  /* 0x000000020400722a */ /* 0x100fe20003900000 */
[----:B------:R-:W-:Y:S01]  /*14d40*/  MOV R10, R5 ;  /* 0x00000005000a7202 */ /* 0x000fe20000000f00 */
[----:B------:R-:W-:Y:S01]  /*14d50*/  DSETP.MAX.AND P2, P3, R6, R2, PT ;  /* 0x000000020600722a */ /* 0x000fe20003b4f000 */
[----:B------:R-:W-:Y:S01]  /*14d60*/  IMAD.MOV.U32 R5, RZ, RZ, R2 ;  /* 0x000000ffff057224 */ /* 0x000fe200078e0002 */
        /* <DEDUP_REMOVED lines=11> */
.L_x_533:
[----:B------:R-:W-:Y:S05]  /*14e20*/  BSYNC.RECONVERGENT B3 ;  /* 0x0000000000037941 */ /* 0x000fea0003800200 */
.L_x_532:
[----:B------:R-:W0:Y:S01]  /*14e30*/  LDS.64 R14, [R9] ;  /* 0x00000000090e7984 */ /* 0x000e220000000a00 */
[----:B------:R-:W-:Y:S01]  /*14e40*/  BSSY.RECONVERGENT B3, `(.L_x_536) ;  /* 0x0000033000037945 */ /* 0x000fe20003800200 */
[----:B0-----:R-:W-:-:S14]  /*14e50*/  DSETP.GT.AND P0, PT, R14, 1000, PT ;  /* 0x408f40000e00742a */ /* 0x001fdc0003f04000 */
[----:B------:R-:W-:Y:S05]  /*14e60*/  @!P0 BRA `(.L_x_537) ;  /* 0x0000000000c08947 */ /* 0x000fea0003800000 */
[----:B------:R-:W0:Y:S01]  /*14e70*/  LDS.64 R2, [R18] ;  /* 0x0000000012027984 */ /* 0x000e220000000a00 */
        /* <DEDUP_REMOVED lines=10> */
[----:B------:R-:W-:Y:S01]  /*14f20*/  MOV R16, R3 ;  /* 0x0000000300107202 */ /* 0x000fe20000000f00 */
[----:B------:R-:W-:Y:S01]  /*14f30*/  IMAD.MOV.U32 R3, RZ, RZ, R2 ;  /* 0x000000ffff037224 */ /* 0x000fe200078e0002 */
[----:B------:R-:W-:Y:S02]  /*14f40*/  MOV R2, RZ ;  /* 0x000000ff00027202 */ /* 0x000fe40000000f00 */
[----:B------:R-:W-:Y:S01]  /*14f50*/  FSEL R17, R10, R16, P0 ;  /* 0x000000100a117208 */ /* 0x000fe20000000000 */
[----:B------:R-:W-:Y:S01]  /*14f60*/  DFMA R10, -R14, R12, 1 ;  /* 0x3ff000000e0a742b */ /* 0x000fe2000000010c */
[----:B------:R-:W-:-:S06]  /*14f70*/  SEL R2, R2, R3, P0 ;  /* 0x0000000302027207 */ /* 0x000fcc0000000000 */
        /* <DEDUP_REMOVED lines=15> */
.L_x_539:
[----:B------:R-:W-:Y:S05]  /*15070*/  BSYNC.RECONVERGENT B4 ;  /* 0x0000000000047941 */ /* 0x000fea0003800200 */
.L_x_538:
[--C-:B------:R-:W-:Y:S01]  /*15080*/  DSETP.MIN.AND P0, P1, R4, R2.reuse, PT ;  /* 0x000000020400722a */ /* 0x100fe20003900000 */
[----:B------:R-:W-:Y:S01]  /*15090*/  MOV R10, R5 ;  /* 0x00000005000a7202 */ /* 0x000fe20000000f00 */
[----:B------:R-:W-:Y:S01]  /*150a0*/  DSETP.MAX.AND P2, P3, R6, R2, PT ;  /* 0x000000020600722a */ /* 0x000fe20003b4f000 */
[-C--:B------:R-:W-:Y:S02]  /*150b0*/  MOV R5, R2.reuse ;  /* 0x0000000200057202 */ /* 0x080fe40000000f00 */
[----:B------:R-:W-:Y:S01]  /*150c0*/  MOV R12, R2 ;  /* 0x00000002000c7202 */ /* 0x000fe20000000f00 */
[----:B------:R-:W-:Y:S01]  /*150d0*/  IMAD.MOV.U32 R2, RZ, RZ, R7 ;  /* 0x000000ffff027224 */ /* 0x000fe200078e0007 */
[----:B------:R-:W-:Y:S02]  /*150e0*/  MOV R11, R3 ;  /* 0x00000003000b7202 */ /* 0x000fe40000000f00 */
[----:B------:R-:W-:Y:S02]  /*150f0*/  SEL R4, R4, R5, P0 ;  /* 0x0000000504047207 */ /* 0x000fe40000000000 */
[----:B------:R-:W-:-:S02]  /*15100*/  FSEL R10, R10, R11, P0 ;  /* 0x0000000b0a0a7208 */ /* 0x000fc40000000000 */
[----:B------:R-:W-:Y:S02]  /*15110*/  FSEL R2, R2, R3, P2 ;  /* 0x0000000302027208 */ /* 0x000fe40001000000 */
[----:B------:R-:W-:Y:S02]  /*15120*/  @P1 LOP3.LUT R10, R11, 0x80000, RZ, 0xfc, !PT ;  /* 0x000800000b0a1812 */ /* 0x000fe400078efcff */
[----:B------:R-:W-:Y:S02]  /*15130*/  @P3 LOP3.LUT R2, R3, 0x80000, RZ, 0xfc, !PT ;  /* 0x0008000003023812 */ /* 0x000fe400078efcff */
[----:B------:R-:W-:Y:S02]  /*15140*/  SEL R6, R6, R12, P2 ;  /* 0x0000000c06067207 */ /* 0x000fe40001000000 */
[----:B------:R-:W-:Y:S02]  /*15150*/  MOV R5, R10 ;  /* 0x0000000a00057202 */ /* 0x000fe40000000f00 */
[----:B------:R-:W-:-:S07]  /*15160*/  MOV R7, R2 ;  /* 0x0000000200077202 */ /* 0x000fce0000000f00 */
.L_x_537:
[----:B------:R-:W-:Y:S05]  /*15170*/  BSYNC.RECONVERGENT B3 ;  /* 0x0000000000037941 */ /* 0x000fea0003800200 */
.L_x_536:
[----:B------:R-:W-:-:S13]  /*15180*/  ISETP.NE.AND P0, PT, R0, 0x250, PT ;  /* 0x000002500000780c */ /* 0x000fda0003f05270 */
[----:B------:R-:W-:Y:S05]  /*15190*/  @!P0 BRA `(.L_x_540) ;  /* 0x0000000000e08947 */ /* 0x000fea0003800000 */
[----:B------:R-:W0:Y:S01]  /*151a0*/  LDS.64 R14, [R9+0x8] ;  /* 0x00000800090e7984 */ /* 0x000e220000000a00 */
[----:B------:R-:W-:Y:S01]  /*151b0*/  BSSY.RECONVERGENT B3, `(.L_x_541) ;  /* 0x0000033000037945 */ /* 0x000fe20003800200 */
[----:B0-----:R-:W-:-:S14]  /*151c0*/  DSETP.GT.AND P0, PT, R14, 1000, PT ;  /* 0x408f40000e00742a */ /* 0x001fdc0003f04000 */
[----:B------:R-:W-:Y:S05]  /*151d0*/  @!P0 BRA `(.L_x_542) ;  /* 0x0000000000c08947 */ /* 0x000fea0003800000 */
[----:B------:R-:W0:Y:S01]  /*151e0*/  LDS.64 R2, [R18+0x8] ;  /* 0x0000080012027984 */ /* 0x000e220000000a00 */
        /* <DEDUP_REMOVED lines=31> */
.L_x_544:
[----:B------:R-:W-:Y:S05]  /*153e0*/  BSYNC.RECONVERGENT B4 ;  /* 0x0000000000047941 */ /* 0x000fea0003800200 */
.L_x_543:
        /* <DEDUP_REMOVED lines=15> */
.L_x_542:
[----:B------:R-:W-:Y:S05]  /*154e0*/  BSYNC.RECONVERGENT B3 ;  /* 0x0000000000037941 */ /* 0x000fea0003800200 */
.L_x_541:
[----:B------:R-:W-:Y:S01]  /*154f0*/  VIADD R0, R0, 0x20 ;  /* 0x0000002000007836 */ /* 0x000fe20000000000 */
[----:B------:R-:W-:Y:S01]  /*15500*/  IADD3 R9, PT, PT, R9, 0x20, RZ ;  /* 0x0000002009097810 */ /* 0x000fe20007ffe0ff */
[----:B------:R-:W-:Y:S06]  /*15510*/  BRA `(.L_x_545) ;  /* 0xfffffff000987947 */ /* 0x000fec000383ffff */
.L_x_540:
[----:B------:R-:W-:Y:S05]  /*15520*/  BSYNC.RECONVERGENT B2 ;  /* 0x0000000000027941 */ /* 0x000fea0003800200 */
.L_x_520:
[----:B------:R-:W-:Y:S05]  /*15530*/  BSYNC.RECONVERGENT B0 ;  /* 0x0000000000007941 */ /* 0x000fea0003800200 */
.L_x_500:
[----:B------:R-:W0:Y:S01]  /*15540*/  LDCU UR4, c[0x0][0x3c0] ;  /* 0x00007800ff0477ac */ /* 0x000e220008000800 */
[----:B------:R-:W1:Y:S01]  /*15550*/  LDCU.64 UR6, c[0x0][0x3b8] ;  /* 0x00007700ff0677ac */ /* 0x000e620008000a00 */
[----:B0-----:R-:W-:Y:S08]  /*15560*/  F2F.F64.F32 R2, UR4 ;  /* 0x0000000400027d10 */ /* 0x001ff00008201800 */
[----:B-1----:R-:W0:Y:S08]  /*15570*/  F2F.F64.F32 R10, UR7 ;  /* 0x00000007000a7d10 */ /* 0x002e300008201800 */
[----:B------:R-:W1:Y:S01]  /*15580*/  F2F.F64.F32 R8, UR6 ;  /* 0x0000000600087d10 */ /* 0x000e620008201800 */
[----:B0-----:R-:W-:-:S02]  /*15590*/  DADD R10, R2, R10 ;  /* 0x00000000020a7229 */ /* 0x001fc4000000000a */
[----:B-1----:R-:W-:-:S06]  /*155a0*/  DADD R8, R2, R8 ;  /* 0x0000000002087229 */ /* 0x002fcc0000000008 */
[----:B------:R-:W-:Y:S02]  /*155b0*/  DSETP.GEU.AND P1, PT, R6, R10, PT ;  /* 0x0000000a0600722a */ /* 0x000fe40003f2e000 */
[----:B------:R-:W-:-:S04]  /*155c0*/  DSETP.GT.AND P0, PT, R4, R8, PT ;  /* 0x000000080400722a */ /* 0x000fc80003f04000 */
[----:B------:R-:W-:-:S04]  /*155d0*/  SEL R0, RZ, 0xffffffff, P1 ;  /* 0xffffffffff007807 */ /* 0x000fc80000800000 */
[----:B------:R-:W-:-:S04]  /*155e0*/  SEL R4, R0, 0x1, !P0 ;  /* 0x0000000100047807 */ /* 0x000fc80004000000 */
[----:B------:R-:W-:-:S04]  /*155f0*/  PRMT R0, R4, 0x9910, RZ ;  /* 0x0000991004007816 */ /* 0x000fc800000000ff */
[----:B------:R-:W-:-:S13]  /*15600*/  ISETP.NE.AND P2, PT, R0, RZ, PT ;  /* 0x000000ff0000720c */ /* 0x000fda0003f45270 */
[----:B------:R-:W-:Y:S05]  /*15610*/  @!P2 EXIT ;  /* 0x000000000000a94d */ /* 0x000fea0003800000 */
[----:B------:R-:W0:Y:S01]  /*15620*/  LDC.64 R2, c[0x0][0x3d0] ;  /* 0x0000f400ff027b82 */ /* 0x000e220000000a00 */
[----:B------:R-:W-:-:S04]  /*15630*/  LOP3.LUT R0, R4, 0xff, RZ, 0xc0, !PT ;  /* 0x000000ff04007812 */ /* 0x000fc800078ec0ff */
[----:B------:R-:W-:Y:S02]  /*15640*/  ISETP.NE.AND P2, PT, R0, UR41, PT ;  /* 0x0000002900007c0c */ /* 0x000fe4000bf45270 */
[----:B------:R-:W-:Y:S01]  /*15650*/  MOV R0, 0x1 ;  /* 0x0000000100007802 */ /* 0x000fe20000000f00 */
[----:B------:R-:W-:Y:S04]  /*15660*/  BSSY.RECONVERGENT B0, `(.L_x_546) ;  /* 0x0000005000007945 */ /* 0x000fe80003800200 */
[----:B0-----:R0:W-:Y:S06]  /*15670*/  REDG.E.ADD.STRONG.GPU desc[UR36][R2.64], R0 ;  /* 0x000000000200798e */ /* 0x0011ec000c12e124 */
[----:B------:R-:W-:Y:S05]  /*15680*/  @P2 BRA `(.L_x_547) ;  /* 0x0000000000082947 */ /* 0x000fea0003800000 */
[----:B0-----:R-:W0:Y:S02]  /*15690*/  LDC.64 R2, c[0x0][0x3c8] ;  /* 0x0000f200ff027b82 */ /* 0x001e240000000a00 */
[----:B0-----:R1:W-:Y:S02]  /*156a0*/  REDG.E.ADD.STRONG.GPU desc[UR36][R2.64], R0 ;  /* 0x000000000200798e */ /* 0x0013e4000c12e124 */
.L_x_547:
[----:B------:R-:W-:Y:S05]  /*156b0*/  BSYNC.RECONVERGENT B0 ;  /* 0x0000000000007941 */ /* 0x000fea0003800200 */
.L_x_546:
[----:B------:R-:W-:Y:S05]  /*156c0*/  @!P0 BRA `(.L_x_548) ;  /* 0x0000000000208947 */ /* 0x000fea0003800000 */
[----:B01----:R-:W0:Y:S01]  /*156d0*/  LDC.64 R2, c[0x0][0x3e0] ;  /* 0x0000f800ff027b82 */ /* 0x003e220000000a00 */
[----:B------:R-:W-:-:S06]  /*156e0*/  UISETP.NE.AND UP0, UPT, UR41, 0x1, UPT ;  /* 0x000000012900788c */ /* 0x000fcc000bf05270 */
[----:B------:R-:W-:Y:S01]  /*156f0*/  PLOP3.LUT P0, PT, PT, PT, UP0, 0x80, 0x8 ;  /* 0x000000000008781c */ /* 0x000fe20003f0f008 */
[----:B0-----:R0:W-:-:S12]  /*15700*/  REDG.E.ADD.STRONG.GPU desc[UR36][R2.64], R0 ;  /* 0x000000000200798e */ /* 0x0011d8000c12e124 */
[----:B------:R-:W-:Y:S05]  /*15710*/  @P0 EXIT ;  /* 0x000000000000094d */ /* 0x000fea0003800000 */
[----:B0-----:R-:W0:Y:S02]  /*15720*/  LDC.64 R2, c[0x0][0x3d8] ;  /* 0x0000f600ff027b82 */ /* 0x001e240000000a00 */
[----:B0-----:R-:W-:Y:S01]  /*15730*/  REDG.E.ADD.STRONG.GPU desc[UR36][R2.64], R0 ;  /* 0x000000000200798e */ /* 0x001fe2000c12e124 */
[----:B------:R-:W-:Y:S05]  /*15740*/  EXIT ;  /* 0x000000000000794d */ /* 0x000fea0003800000 */
.L_x_548:
[----:B------:R-:W-:Y:S05]  /*15750*/  @P1 EXIT ;  /* 0x000000000000194d */ /* 0x000fea0003800000 */
        /* <DEDUP_REMOVED lines=8> */
.L_x_91:
[----:B------:R-:W-:Y:S01]  /*157e0*/  HFMA2 R12, -RZ, RZ, 0, 9.5367431640625e-07 ;  /* 0x00000010ff0c7431 */ /* 0x000fe200000001ff */
[----:B------:R-:W-:Y:S01]  /*157f0*/  BSSY B0, `(.L_x_549) ;  /* 0x0000007000007945 */ /* 0x000fe20003800000 */
[----:B------:R-:W-:Y:S02]  /*15800*/  MOV R13, R3 ;  /* 0x00000003000d7202 */ /* 0x000fe40000000f00 */
[----:B------:R-:W-:Y:S02]  /*15810*/  MOV R11, 0x1f ;  /* 0x0000001f000b7802 */ /* 0x000fe40000000f00 */
[----:B------:R-:W-:-:S07]  /*15820*/  MOV R15, 0xffffffff ;  /* 0xffffffff000f7802 */ /* 0x000fce0000000f00 */
[----:B---345:R-:W-:Y:S05]  /*15830*/  WARPSYNC.COLLECTIVE R15, `(.L_x_550) ;  /* 0x000000000f087348 */ /* 0x038fea0003c00000 */
[----:B------:R0:W1:Y:S02]  /*15840*/  SHFL.DOWN P6, R14, R13, R12, R11 ;  /* 0x0800000c0d0e7389 */ /* 0x00006400000c000b */
[----:B01-345:R-:W-:Y:S05]  /*15850*/  ENDCOLLECTIVE ;  /* 0x000000000000791b */ /* 0x03bfea0003800000 */
.L_x_550:
[----:B------:R-:W-:Y:S05]  /*15860*/  BSYNC B0 ;  /* 0x0000000000007941 */ /* 0x000fea0003800000 */
.L_x_549:
[----:B------:R-:W-:Y:S01]  /*15870*/  HFMA2 R11, -RZ, RZ, 0, 1.847743988037109375e-06 ;  /* 0x0000001fff0b7431 */ /* 0x000fe200000001ff */
[----:B------:R-:W-:Y:S01]  /*15880*/  MOV R13, R2 ;  /* 0x00000002000d7202 */ /* 0x000fe20000000f00 */
[----:B------:R-:W-:Y:S01]  /*15890*/  IMAD.MOV.U32 R12, RZ, RZ, 0x10 ;  /* 0x00000010ff0c7424 */ /* 0x000fe200078e00ff */
[----:B------:R-:W-:Y:S02]  /*158a0*/  MOV R15, 0xffffffff ;  /* 0xffffffff000f7802 */ /* 0x000fe40000000f00 */
[----:B------:R-:W-:-:S07]  /*158b0*/  MOV R0, R14 ;  /* 0x0000000e00007202 */ /* 0x000fce0000000f00 */
[----:B------:R-:W-:Y:S05]  /*158c0*/  WARPSYNC.COLLECTIVE R15, `(.L_x_551) ;  /* 0x000000000f087348 */ /* 0x000fea0003c00000 */
[----:B------:R0:W1:Y:S02]  /*158d0*/  SHFL.DOWN P6, R14, R13, R12, R11 ;  /* 0x0800000c0d0e7389 */ /* 0x00006400000c000b */
[----:B01----:R-:W-:Y:S05]  /*158e0*/  ENDCOLLECTIVE ;  /* 0x000000000000791b */ /* 0x003fea0003800000 */
.L_x_551:
[----:B------:R-:W-:Y:S01]  /*158f0*/  MOV R5, R0 ;  /* 0x0000000000057202 */ /* 0x000fe20000000f00 */
[----:B------:R-:W-:Y:S01]  /*15900*/  HFMA2 R12, -RZ, RZ, 0, 4.76837158203125e-07 ;  /* 0x00000008ff0c7431 */ /* 0x000fe200000001ff */
[----:B------:R-:W-:-:S06]  /*15910*/  MOV R4, R14 ;  /* 0x0000000e00047202 */ /* 0x000fcc0000000f00 */
[----:B------:R-:W-:-:S10]  /*15920*/  DADD R2, R4, R2 ;  /* 0x0000000004027229 */ /* 0x000fd40000000002 */
[----:B------:R-:W-:-:S07]  /*15930*/  MOV R13, R3 ;  /* 0x00000003000d7202 */ /* 0x000fce0000000f00 */
[----:B------:R-:W-:Y:S05]  /*15940*/  WARPSYNC.COLLECTIVE R15, `(.L_x_552) ;  /* 0x000000000f087348 */ /* 0x000fea0003c00000 */
[----:B------:R0:W1:Y:S02]  /*15950*/  SHFL.DOWN P6, R14, R13, R12, R11 ;  /* 0x0800000c0d0e7389 */ /* 0x00006400000c000b */
[----:B01----:R-:W-:Y:S05]  /*15960*/  ENDCOLLECTIVE ;  /* 0x000000000000791b */ /* 0x003fea0003800000 */
.L_x_552:
[----:B------:R-:W-:Y:S02]  /*15970*/  MOV R13, R2 ;  /* 0x00000002000d7202 */ /* 0x000fe40000000f00 */
[----:B------:R-:W-:-:S07]  /*15980*/  MOV R0, R14 ;  /* 0x0000000e00007202 */ /* 0x000fce0000000f00 */
[----:B------:R-:W-:Y:S05]  /*15990*/  WARPSYNC.COLLECTIVE R15, `(.L_x_553) ;  /* 0x000000000f087348 */ /* 0x000fea0003c00000 */
[----:B------:R0:W1:Y:S02]  /*159a0*/  SHFL.DOWN P6, R14, R13, R12, R11 ;  /* 0x0800000c0d0e7389 */ /* 0x00006400000c000b */
[----:B01----:R-:W-:Y:S05]  /*159b0*/  ENDCOLLECTIVE ;  /* 0x000000000000791b */ /* 0x003fea0003800000 */
.L_x_553:
[----:B------:R-:W-:Y:S01]  /*159c0*/  MOV R5, R0 ;  /* 0x0000000000057202 */ /* 0x000fe20000000f00 */
[----:B------:R-:W-:Y:S02]  /*159d0*/  HFMA2 R12, -RZ, RZ, 0, 2.384185791015625e-07 ;  /* 0x00000004ff0c7431 */ /* 0x000fe400000001ff */
[----:B------:R-:W-:-:S06]  /*159e0*/  IMAD.MOV.U32 R4, RZ, RZ, R14 ;  /* 0x000000ffff047224 */ /* 0x000fcc00078e000e */
[----:B------:R-:W-:-:S10]  /*159f0*/  DADD R2, R2, R4 ;  /* 0x0000000002027229 */ /* 0x000fd40000000004 */
[----:B------:R-:W-:-:S07]  /*15a00*/  MOV R13, R3 ;  /* 0x00000003000d7202 */ /* 0x000fce0000000f00 */
[----:B------:R-:W-:Y:S05]  /*15a10*/  WARPSYNC.COLLECTIVE R15, `(.L_x_554) ;  /* 0x000000000f087348 */ /* 0x000fea0003c00000 */
[----:B------:R0:W1:Y:S02]  /*15a20*/  SHFL.DOWN P6, R14, R13, R12, R11 ;  /* 0x0800000c0d0e7389 */ /* 0x00006400000c000b */
[----:B01----:R-:W-:Y:S05]  /*15a30*/  ENDCOLLECTIVE ;  /* 0x000000000000791b */ /* 0x003fea0003800000 */
.L_x_554:
[----:B------:R-:W-:Y:S02]  /*15a40*/  MOV R13, R2 ;  /* 0x00000002000d7202 */ /* 0x000fe40000000f00 */
[----:B------:R-:W-:-:S07]  /*15a50*/  MOV R0, R14 ;  /* 0x0000000e00007202 */ /* 0x000fce0000000f00 */
[----:B------:R-:W-:Y:S05]  /*15a60*/  WARPSYNC.COLLECTIVE R15, `(.L_x_555) ;  /* 0x000000000f087348 */ /* 0x000fea0003c00000 */
[----:B------:R0:W1:Y:S02]  /*15a70*/  SHFL.DOWN P6, R14, R13, R12, R11 ;  /* 0x0800000c0d0e7389 */ /* 0x00006400000c000b */
[----:B01----:R-:W-:Y:S05]  /*15a80*/  ENDCOLLECTIVE ;  /* 0x000000000000791b */ /* 0x003fea0003800000 */
.L_x_555:
[----:B------:R-:W-:Y:S01]  /*15a90*/  MOV R5, R0 ;  /* 0x0000000000057202 */ /* 0x000fe20000000f00 */
[----:B------:R-:W-:Y:S01]  /*15aa0*/  IMAD.MOV.U32 R12, RZ, RZ, 0x2 ;  /* 0x00000002ff0c7424 */ /* 0x000fe200078e00ff */
[----:B------:R-:W-:-:S06]  /*15ab0*/  MOV R4, R14 ;  /* 0x0000000e00047202 */ /* 0x000fcc0000000f00 */
[----:B------:R-:W-:-:S10]  /*15ac0*/  DADD R2, R2, R4 ;  /* 0x0000000002027229 */ /* 0x000fd40000000004 */
[----:B------:R-:W-:-:S07]  /*15ad0*/  MOV R13, R3 ;  /* 0x00000003000d7202 */ /* 0x000fce0000000f00 */
[----:B------:R-:W-:Y:S05]  /*15ae0*/  WARPSYNC.COLLECTIVE R15, `(.L_x_556) ;  /* 0x000000000f087348 */ /* 0x000fea0003c00000 */
[----:B------:R0:W1:Y:S02]  /*15af0*/  SHFL.DOWN P6, R14, R13, R12, R11 ;  /* 0x0800000c0d0e7389 */ /* 0x00006400000c000b */
[----:B01----:R-:W-:Y:S05]  /*15b00*/  ENDCOLLECTIVE ;  /* 0x000000000000791b */ /* 0x003fea0003800000 */
.L_x_556:
[----:B------:R-:W-:Y:S02]  /*15b10*/  MOV R13, R2 ;  /* 0x00000002000d7202 */ /* 0x000fe40000000f00 */
[----:B------:R-:W-:-:S07]  /*15b20*/  MOV R0, R14 ;  /* 0x0000000e00007202 */ /* 0x000fce0000000f00 */
[----:B------:R-:W-:Y:S05]  /*15b30*/  WARPSYNC.COLLECTIVE R15, `(.L_x_557) ;  /* 0x000000000f087348 */ /* 0x000fea0003c00000 */
[----:B------:R0:W1:Y:S02]  /*15b40*/  SHFL.DOWN P6, R14, R13, R12, R11 ;  /* 0x0800000c0d0e7389 */ /* 0x00006400000c000b */
[----:B01----:R-:W-:Y:S05]  /*15b50*/  ENDCOLLECTIVE ;  /* 0x000000000000791b */ /* 0x003fea0003800000 */
.L_x_557:
[----:B------:R-:W-:Y:S01]  /*15b60*/  MOV R5, R0 ;  /* 0x0000000000057202 */ /* 0x000fe20000000f00 */
[----:B------:R-:W-:Y:S01]  /*15b70*/  HFMA2 R12, -RZ, RZ, 0, 5.9604644775390625e-08 ;  /* 0x00000001ff0c7431 */ /* 0x000fe200000001ff */
[----:B------:R-:W-:-:S06]  /*15b80*/  MOV R4, R14 ;  /* 0x0000000e00047202 */ /* 0x000fcc0000000f00 */
[----:B------:R-:W-:-:S10]  /*15b90*/  DADD R2, R2, R4 ;  /* 0x0000000002027229 */ /* 0x000fd40000000004 */
[----:B------:R-:W-:-:S07]  /*15ba0*/  MOV R13, R3 ;  /* 0x00000003000d7202 */ /* 0x000fce0000000f00 */
[----:B------:R-:W-:Y:S05]  /*15bb0*/  WARPSYNC.COLLECTIVE R15, `(.L_x_558) ;  /* 0x000000000f087348 */ /* 0x000fea0003c00000 */
[----:B------:R0:W1:Y:S02]  /*15bc0*/  SHFL.DOWN P6, R14, R13, R12, R11 ;  /* 0x0800000c0d0e7389 */ /* 0x00006400000c000b */
[----:B01----:R-:W-:Y:S05]  /*15bd0*/  ENDCOLLECTIVE ;  /* 0x000000000000791b */ /* 0x003fea0003800000 */
.L_x_558:
[----:B------:R-:W-:Y:S02]  /*15be0*/  MOV R13, R2 ;  /* 0x00000002000d7202 */ /* 0x000fe40000000f00 */
[----:B------:R-:W-:-:S07]  /*15bf0*/  MOV R0, R14 ;  /* 0x0000000e00007202 */ /* 0x000fce0000000f00 */
[----:B------:R-:W-:Y:S05]  /*15c00*/  WARPSYNC.COLLECTIVE R15, `(.L_x_559) ;  /* 0x000000000f087348 */ /* 0x000fea0003c00000 */
[----:B------:R0:W1:Y:S02]  /*15c10*/  SHFL.DOWN P6, R14, R13, R12, R11 ;  /* 0x0800000c0d0e7389 */ /* 0x00006400000c000b */
[----:B01----:R-:W-:Y:S05]  /*15c20*/  ENDCOLLECTIVE ;  /* 0x000000000000791b */ /* 0x003fea0003800000 */
.L_x_559:
[----:B------:R-:W-:Y:S01]  /*15c30*/  IMAD.MOV.U32 R4, RZ, RZ, R14 ;  /* 0x000000ffff047224 */ /* 0x000fe200078e000e */
[----:B------:R-:W-:Y:S06]  /*15c40*/  BRA `(.L_x_560) ;  /* 0xfffffee000687947 */ /* 0x000fec000383ffff */
.L_x_93:
[----:B------:R-:W-:Y:S01]  /*15c50*/  HFMA2 R14, -RZ, RZ, 0, 0 ;  /* 0x00000000ff0e7431 */ /* 0x000fe200000001ff */
[----:B------:R-:W-:Y:S01]  /*15c60*/  BSSY B0, `(.L_x_561) ;  /* 0x0000009000007945 */ /* 0x000fe20003800000 */
[----:B------:R-:W-:Y:S02]  /*15c70*/  MOV R13, 0x0 ;  /* 0x00000000000d7802 */ /* 0x000fe40000000f00 */
[----:B------:R-:W-:-:S07]  /*15c80*/  MOV R15, 0xffffffff ;  /* 0xffffffff000f7802 */ /* 0x000fce0000000f00 */
[----:B0---45:R-:W-:Y:S05]  /*15c90*/  WARPSYNC.COLLECTIVE.ALL `(.L_x_562) ;  /* 0x0000000000147948 */ /* 0x031fea0003c00000 */
[----:B------:R-:W-:-:S04]  /*15ca0*/  SHF.L.U32 R13, R13, 0x10, RZ ;  /* 0x000000100d0d7819 */ /* 0x000fc800000006ff */
[----:B------:R-:W-:-:S05]  /*15cb0*/  LOP3.LUT R13, R13, 0xf, R14, 0xf8, !PT ;  /* 0x0000000f0d0d7812 */ /* 0x000fca00078ef80e */
[----:B------:R1:W-:Y:S02]  /*15cc0*/  BAR.SYNC.DEFER_BLOCKING R13, R13 ;  /* 0x0000000d0000731d */ /* 0x0003e40000010000 */
[----:B-1----:R-:W-:-:S04]  /*15cd0*/  SHF.R.U32 R13, R13, 0x10, RZ ;  /* 0x000000100d0d7819 */ /* 0x002fc800000016ff */
[----:B0---45:R-:W-:Y:S05]  /*15ce0*/  ENDCOLLECTIVE ;  /* 0x000000000000791b */ /* 0x031fea0003800000 */
.L_x_562:
[----:B------:R-:W-:Y:S05]  /*15cf0*/  BSYNC B0 ;  /* 0x0000000000007941 */ /* 0x000fea0003800000 */
.L_x_561:
[----:B------:R-:W-:Y:S05]  /*15d00*/  BRA `(.L_x_563) ;  /* 0xfffffee000747947 */ /* 0x000fea000383ffff */
.L_x_488:
[----:B------:R-:W-:Y:S01]  /*15d10*/  HFMA2 R12, -RZ, RZ, 0, 9.5367431640625e-07 ;  /* 0x00000010ff0c7431 */ /* 0x000fe200000001ff */
[----:B------:R-:W-:Y:S01]  /*15d20*/  BSSY B0, `(.L_x_564) ;  /* 0x0000007000007945 */ /* 0x000fe20003800000 */
[----:B------:R-:W-:Y:S02]  /*15d30*/  MOV R13, R3 ;  /* 0x00000003000d7202 */ /* 0x000fe40000000f00 */
[----:B------:R-:W-:Y:S02]  /*15d40*/  MOV R11, 0x1f ;  /* 0x0000001f000b7802 */ /* 0x000fe40000000f00 */
[----:B------:R-:W-:-:S07]  /*15d50*/  MOV R15, 0xffffffff ;  /* 0xffffffff000f7802 */ /* 0x000fce0000000f00 */
[----:B----45:R-:W-:Y:S05]  /*15d60*/  WARPSYNC.COLLECTIVE R15, `(.L_x_565) ;  /* 0x000000000f087348 */ /* 0x030fea0003c00000 */
[----:B------:R0:W1:Y:S02]  /*15d70*/  SHFL.DOWN P6, R14, R13, R12, R11 ;  /* 0x0800000c0d0e7389 */ /* 0x00006400000c000b */
[----:B01--45:R-:W-:Y:S05]  /*15d80*/  ENDCOLLECTIVE ;  /* 0x000000000000791b */ /* 0x033fea0003800000 */
.L_x_565:
[----:B------:R-:W-:Y:S05]  /*15d90*/  BSYNC B0 ;  /* 0x0000000000007941 */ /* 0x000fea0003800000 */
.L_x_564:
[----:B------:R-:W-:Y:S02]  /*15da0*/  HFMA2 R12, -RZ, RZ, 0, 9.5367431640625e-07 ;  /* 0x00000010ff0c7431 */ /* 0x000fe400000001ff */
[----:B------:R-:W-:Y:S01]  /*15db0*/  IMAD.MOV.U32 R13, RZ, RZ, R2 ;  /* 0x000000ffff0d7224 */ /* 0x000fe200078e0002 */
[----:B------:R-:W-:Y:S02]  /*15dc0*/  MOV R11, 0x1f ;  /* 0x0000001f000b7802 */ /* 0x000fe40000000f00 */
[----:B------:R-:W-:Y:S02]  /*15dd0*/  MOV R15, 0xffffffff ;  /* 0xffffffff000f7802 */ /* 0x000fe40000000f00 */
[----:B------:R-:W-:-:S07]  /*15de0*/  MOV R0, R14 ;  /* 0x0000000e00007202 */ /* 0x000fce0000000f00 */
[----:B------:R-:W-:Y:S05]  /*15df0*/  WARPSYNC.COLLECTIVE R15, `(.L_x_566) ;  /* 0x000000000f087348 */ /* 0x000fea0003c00000 */
[----:B------:R0:W1:Y:S02]  /*15e00*/  SHFL.DOWN P6, R14, R13, R12, R11 ;  /* 0x0800000c0d0e7389 */ /* 0x00006400000c000b */
[----:B01----:R-:W-:Y:S05]  /*15e10*/  ENDCOLLECTIVE ;  /* 0x000000000000791b */ /* 0x003fea0003800000 */
.L_x_566:
[----:B------:R-:W-:Y:S01]  /*15e20*/  MOV R11, R0 ;  /* 0x00000000000b7202 */ /* 0x000fe20000000f00 */
[----:B------:R-:W-:Y:S01]  /*15e30*/  HFMA2 R12, -RZ, RZ, 0, 4.76837158203125e-07 ;  /* 0x00000008ff0c7431 */ /* 0x000fe200000001ff */
[----:B------:R-:W-:-:S04]  /*15e40*/  MOV R4, R14 ;  /* 0x0000000e00047202 */ /* 0x000fc80000000f00 */
[----:B------:R-:W-:-:S06]  /*15e50*/  MOV R10, R4 ;  /* 0x00000004000a7202 */ /* 0x000fcc0000000f00 */
[----:B------:R-:W-:Y:S01]  /*15e60*/  DADD R2, R10, R2 ;  /* 0x000000000a027229 */ /* 0x000fe20000000002 */
[----:B------:R-:W-:-:S09]  /*15e70*/  IMAD.MOV.U32 R11, RZ, RZ, 0x1f ;  /* 0x0000001fff0b7424 */ /* 0x000fd200078e00ff */
[----:B------:R-:W-:-:S07]  /*15e80*/  MOV R13, R3 ;  /* 0x00000003000d7202 */ /* 0x000fce0000000f00 */
[----:B------:R-:W-:Y:S05]  /*15e90*/  WARPSYNC.COLLECTIVE R15, `(.L_x_567) ;  /* 0x000000000f087348 */ /* 0x000fea0003c00000 */
[----:B------:R0:W1:Y:S02]  /*15ea0*/  SHFL.DOWN P6, R14, R13, R12, R11 ;  /* 0x0800000c0d0e7389 */ /* 0x00006400000c000b */
[----:B01----:R-:W-:Y:S05]  /*15eb0*/  ENDCOLLECTIVE ;  /* 0x000000000000791b */ /* 0x003fea0003800000 */
.L_x_567:
[----:B------:R-:W-:Y:S02]  /*15ec0*/  MOV R13, R2 ;  /* 0x00000002000d7202 */ /* 0x000fe40000000f00 */
[----:B------:R-:W-:-:S07]  /*15ed0*/  MOV R0, R14 ;  /* 0x0000000e00007202 */ /* 0x000fce0000000f00 */
[----:B------:R-:W-:Y:S05]  /*15ee0*/  WARPSYNC.COLLECTIVE R15, `(.L_x_568) ;  /* 0x000000000f087348 */ /* 0x000fea0003c00000 */
[----:B------:R0:W1:Y:S02]  /*15ef0*/  SHFL.DOWN P6, R14, R13, R12, R11 ;  /* 0x0800000c0d0e7389 */ /* 0x00006400000c000b */
[----:B01----:R-:W-:Y:S05]  /*15f00*/  ENDCOLLECTIVE ;  /* 0x000000000000791b */ /* 0x003fea0003800000 */
.L_x_568:
[----:B------:R-:W-:Y:S01]  /*15f10*/  MOV R11, R0 ;  /* 0x00000000000b7202 */ /* 0x000fe20000000f00 */
[----:B------:R-:W-:Y:S01]  /*15f20*/  HFMA2 R12, -RZ, RZ, 0, 2.384185791015625e-07 ;  /* 0x00000004ff0c7431 */ /* 0x000fe200000001ff */
[----:B------:R-:W-:-:S04]  /*15f30*/  MOV R4, R14 ;  /* 0x0000000e00047202 */ /* 0x000fc80000000f00 */
[----:B------:R-:W-:-:S06]  /*15f40*/  MOV R10, R4 ;  /* 0x00000004000a7202 */ /* 0x000fcc0000000f00 */
[----:B------:R-:W-:Y:S01]  /*15f50*/  DADD R2, R2, R10 ;  /* 0x0000000002027229 */ /* 0x000fe2000000000a */
[----:B------:R-:W-:-:S09]  /*15f60*/  MOV R11, 0x1f ;  /* 0x0000001f000b7802 */ /* 0x000fd20000000f00 */
[----:B------:R-:W-:-:S07]  /*15f70*/  MOV R13, R3 ;  /* 0x00000003000d7202 */ /* 0x000fce0000000f00 */
[----:B------:R-:W-:Y:S05]  /*15f80*/  WARPSYNC.COLLECTIVE R15, `(.L_x_569) ;  /* 0x000000000f087348 */ /* 0x000fea0003c00000 */
[----:B------:R0:W1:Y:S02]  /*15f90*/  SHFL.DOWN P6, R14, R13, R12, R11 ;  /* 0x0800000c0d0e7389 */ /* 0x00006400000c000b */
[----:B01----:R-:W-:Y:S05]  /*15fa0*/  ENDCOLLECTIVE ;  /* 0x000000000000791b */ /* 0x003fea0003800000 */
.L_x_569:
[----:B------:R-:W-:Y:S01]  /*15fb0*/  MOV R13, R2 ;  /* 0x00000002000d7202 */ /* 0x000fe20000000f00 */
[----:B------:R-:W-:-:S07]  /*15fc0*/  IMAD.MOV.U32 R0, RZ, RZ, R14 ;  /* 0x000000ffff007224 */ /* 0x000fce00078e000e */
[----:B------:R-:W-:Y:S05]  /*15fd0*/  WARPSYNC.COLLECTIVE R15, `(.L_x_570) ;  /* 0x000000000f087348 */ /* 0x000fea0003c00000 */
[----:B------:R0:W1:Y:S02]  /*15fe0*/  SHFL.DOWN P6, R14, R13, R12, R11 ;  /* 0x0800000c0d0e7389 */ /* 0x00006400000c000b */
[----:B01----:R-:W-:Y:S05]  /*15ff0*/  ENDCOLLECTIVE ;  /* 0x000000000000791b */ /* 0x003fea0003800000 */
.L_x_570:
[----:B------:R-:W-:Y:S01]  /*16000*/  MOV R11, R0 ;  /* 0x00000000000b7202 */ /* 0x000fe20000000f00 */
[----:B------:R-:W-:Y:S01]  /*16010*/  HFMA2 R12, -RZ, RZ, 0, 1.1920928955078125e-07 ;  /* 0x00000002ff0c7431 */ /* 0x000fe200000001ff */
        /* <DEDUP_REMOVED lines=8> */
.L_x_571:
[----:B------:R-:W-:Y:S01]  /*160a0*/  IMAD.MOV.U32 R13, RZ, RZ, R2 ;  /* 0x000000ffff0d7224 */ /* 0x000fe200078e0002 */
[----:B------:R-:W-:-:S07]  /*160b0*/  MOV R0, R14 ;  /* 0x0000000e00007202 */ /* 0x000fce0000000f00 */
[----:B------:R-:W-:Y:S05]  /*160c0*/  WARPSYNC.COLLECTIVE R15, `(.L_x_572) ;  /* 0x000000000f087348 */ /* 0x000fea0003c00000 */
[----:B------:R0:W1:Y:S02]  /*160d0*/  SHFL.DOWN P6, R14, R13, R12, R11 ;  /* 0x0800000c0d0e7389 */ /* 0x00006400000c000b */
[----:B01----:R-:W-:Y:S05]  /*160e0*/  ENDCOLLECTIVE ;  /* 0x000000000000791b */ /* 0x003fea0003800000 */
.L_x_572:
[----:B------:R-:W-:Y:S01]  /*160f0*/  MOV R11, R0 ;  /* 0x00000000000b7202 */ /* 0x000fe20000000f00 */
[----:B------:R-:W-:Y:S01]  /*16100*/  HFMA2 R12, -RZ, RZ, 0, 5.9604644775390625e-08 ;  /* 0x00000001ff0c7431 */ /* 0x000fe200000001ff */
        /* <DEDUP_REMOVED lines=8> */
.L_x_573:
[----:B------:R-:W-:Y:S02]  /*16190*/  MOV R13, R2 ;  /* 0x00000002000d7202 */ /* 0x000fe40000000f00 */
[----:B------:R-:W-:-:S07]  /*161a0*/  MOV R0, R14 ;  /* 0x0000000e00007202 */ /* 0x000fce0000000f00 */
[----:B------:R-:W-:Y:S05]  /*161b0*/  WARPSYNC.COLLECTIVE R15, `(.L_x_574) ;  /* 0x000000000f087348 */ /* 0x000fea0003c00000 */
[----:B------:R0:W1:Y:S02]  /*161c0*/  SHFL.DOWN P6, R14, R13, R12, R11 ;  /* 0x0800000c0d0e7389 */ /* 0x00006400000c000b */
[----:B01----:R-:W-:Y:S05]  /*161d0*/  ENDCOLLECTIVE ;  /* 0x000000000000791b */ /* 0x003fea0003800000 */
.L_x_574:
[----:B------:R-:W-:Y:S01]  /*161e0*/  IMAD.MOV.U32 R4, RZ, RZ, R14 ;  /* 0x000000ffff047224 */ /* 0x000fe200078e000e */
[----:B------:R-:W-:Y:S06]  /*161f0*/  BRA `(.L_x_575) ;  /* 0xffffffc400207947 */ /* 0x000fec000383ffff */
.L_x_490:
        /* <DEDUP_REMOVED lines=10> */
.L_x_577:
[----:B------:R-:W-:Y:S05]  /*162a0*/  BSYNC B0 ;  /* 0x0000000000007941 */ /* 0x000fea0003800000 */
.L_x_576:
[----:B------:R-:W-:Y:S05]  /*162b0*/  BRA `(.L_x_578) ;  /* 0xffffffc400787947 */ /* 0x000fea000383ffff */
.L_x_495:
[----:B------:R-:W-:Y:S01]  /*162c0*/  HFMA2 R14, -RZ, RZ, 0, 0 ;  /* 0x00000000ff0e7431 */ /* 0x000fe200000001ff */
[----:B------:R-:W-:Y:S01]  /*162d0*/  BSSY B0, `(.L_x_579) ;  /* 0x0000009000007945 */ /* 0x000fe20003800000 */
[----:B------:R-:W-:Y:S02]  /*162e0*/  MOV R13, 0x0 ;  /* 0x00000000000d7802 */ /* 0x000fe40000000f00 */
[----:B------:R-:W-:-:S07]  /*162f0*/  MOV R15, 0xffffffff ;  /* 0xffffffff000f7802 */ /* 0x000fce0000000f00 */
[----:B01--45:R-:W-:Y:S05]  /*16300*/  WARPSYNC.COLLECTIVE.ALL `(.L_x_580) ;  /* 0x0000000000147948 */ /* 0x033fea0003c00000 */
[----:B------:R-:W-:-:S04]  /*16310*/  SHF.L.U32 R13, R13, 0x10, RZ ;  /* 0x000000100d0d7819 */ /* 0x000fc800000006ff */
[----:B------:R-:W-:-:S05]  /*16320*/  LOP3.LUT R13, R13, 0xf, R14, 0xf8, !PT ;  /* 0x0000000f0d0d7812 */ /* 0x000fca00078ef80e */
[----:B------:R2:W-:Y:S02]  /*16330*/  BAR.SYNC.DEFER_BLOCKING R13, R13 ;  /* 0x0000000d0000731d */ /* 0x0005e40000010000 */
[----:B--2---:R-:W-:-:S04]  /*16340*/  SHF.R.U32 R13, R13, 0x10, RZ ;  /* 0x000000100d0d7819 */ /* 0x004fc800000016ff */
[----:B01--45:R-:W-:Y:S05]  /*16350*/  ENDCOLLECTIVE ;  /* 0x000000000000791b */ /* 0x033fea0003800000 */
.L_x_580:
[----:B------:R-:W-:Y:S05]  /*16360*/  BSYNC B0 ;  /* 0x0000000000007941 */ /* 0x000fea0003800000 */
.L_x_579:
[----:B------:R-:W-:Y:S05]  /*16370*/  BRA `(.L_x_581) ;  /* 0xffffffc400f47947 */ /* 0x000fea000383ffff */
.L_x_499:
[----:B------:R-:W-:Y:S01]  /*16380*/  HFMA2 R14, -RZ, RZ, 0, 0 ;  /* 0x00000000ff0e7431 */ /* 0x000fe200000001ff */
[----:B------:R-:W-:Y:S01]  /*16390*/  BSSY B0, `(.L_x_582) ;  /* 0x000000a000007945 */ /* 0x000fe20003800000 */
[----:B------:R-:W-:Y:S01]  /*163a0*/  ISETP.GT.U32.AND P0, PT, R17, 0x7f, PT ;  /* 0x0000007f1100780c */ /* 0x000fe20003f04070 */
[----:B------:R-:W-:Y:S01]  /*163b0*/  IMAD.MOV.U32 R15, RZ, RZ, -0x1 ;  /* 0xffffffffff0f7424 */ /* 0x000fe200078e00ff */
[----:B------:R-:W-:-:S11]  /*163c0*/  MOV R13, 0x0 ;  /* 0x00000000000d7802 */ /* 0x000fd60000000f00 */
[----:B0---45:R-:W-:Y:S05]  /*163d0*/  WARPSYNC.COLLECTIVE.ALL `(.L_x_583) ;  /* 0x0000000000147948 */ /* 0x031fea0003c00000 */
[----:B------:R-:W-:-:S04]  /*163e0*/  SHF.L.U32 R13, R13, 0x10, RZ ;  /* 0x000000100d0d7819 */ /* 0x000fc800000006ff */
[----:B------:R-:W-:-:S05]  /*163f0*/  LOP3.LUT R13, R13, 0xf, R14, 0xf8, !PT ;  /* 0x0000000f0d0d7812 */ /* 0x000fca00078ef80e */
[----:B------:R1:W-:Y:S02]  /*16400*/  BAR.SYNC.DEFER_BLOCKING R13, R13 ;  /* 0x0000000d0000731d */ /* 0x0003e40000010000 */
[----:B-1----:R-:W-:-:S04]  /*16410*/  SHF.R.U32 R13, R13, 0x10, RZ ;  /* 0x000000100d0d7819 */ /* 0x002fc800000016ff */
[----:B0---45:R-:W-:Y:S05]  /*16420*/  ENDCOLLECTIVE ;  /* 0x000000000000791b */ /* 0x031fea0003800000 */
.L_x_583:
[----:B------:R-:W-:Y:S05]  /*16430*/  BSYNC B0 ;  /* 0x0000000000007941 */ /* 0x000fea0003800000 */
.L_x_582:
[----:B------:R-:W-:Y:S01]  /*16440*/  @!P0 LDS.64 R2, [R0+0x400] ;  /* 0x0004000000028984 */ /* 0x000fe20000000a00 */
[----:B------:R-:W-:Y:S01]  /*16450*/  ISETP.GT.U32.AND P1, PT, R17, 0x3f, PT ;  /* 0x0000003f1100780c */ /* 0x000fe20003f24070 */
[----:B------:R-:W-:Y:S01]  /*16460*/  HFMA2 R13, -RZ, RZ, 0, 0 ;  /* 0x00000000ff0d7431 */ /* 0x000fe200000001ff */
[----:B------:R-:W-:Y:S01]  /*16470*/  MOV R14, 0x0 ;  /* 0x00000000000e7802 */ /* 0x000fe20000000f00 */
[----:B------:R-:W0:Y:S01]  /*16480*/  @!P0 LDS.64 R4, [R0] ;  /* 0x0000000000048984 */ /* 0x000e220000000a00 */
[----:B------:R-:W-:Y:S01]  /*16490*/  MOV R15, 0xffffffff ;  /* 0xffffffff000f7802 */ /* 0x000fe20000000f00 */
[----:B0-----:R-:W-:-:S07]  /*164a0*/  @!P0 DADD R2, R2, R4 ;  /* 0x0000000002028229 */ /* 0x001fce0000000004 */
[----:B------:R0:W-:Y:S04]  /*164b0*/  @!P0 STS.64 [R0], R2 ;  /* 0x0000000200008388 */ /* 0x0001e80000000a00 */
[----:B0-----:R-:W-:Y:S05]  /*164c0*/  WARPSYNC.COLLECTIVE.ALL `(.L_x_584) ;  /* 0x0000000000147948 */ /* 0x001fea0003c00000 */
[----:B------:R-:W-:-:S04]  /*164d0*/  SHF.L.U32 R13, R13, 0x10, RZ ;  /* 0x000000100d0d7819 */ /* 0x000fc800000006ff */
[----:B------:R-:W-:-:S05]  /*164e0*/  LOP3.LUT R13, R13, 0xf, R14, 0xf8, !PT ;  /* 0x0000000f0d0d7812 */ /* 0x000fca00078ef80e */
[----:B------:R1:W-:Y:S02]  /*164f0*/  BAR.SYNC.DEFER_BLOCKING R13, R13 ;  /* 0x0000000d0000731d */ /* 0x0003e40000010000 */
[----:B-1----:R-:W-:-:S04]  /*16500*/  SHF.R.U32 R13, R13, 0x10, RZ ;  /* 0x000000100d0d7819 */ /* 0x002fc800000016ff */
[----:B0-----:R-:W-:Y:S05]  /*16510*/  ENDCOLLECTIVE ;  /* 0x000000000000791b */ /* 0x001fea0003800000 */
.L_x_584:
[----:B------:R-:W-:Y:S01]  /*16520*/  ISETP.GT.U32.AND P0, PT, R17, 0x1f, PT ;  /* 0x0000001f1100780c */ /* 0x000fe20003f04070 */
[----:B------:R-:W-:Y:S04]  /*16530*/  @!P1 LDS.64 R2, [R0+0x200] ;  /* 0x0002000000029984 */ /* 0x000fe80000000a00 */
[----:B------:R-:W0:Y:S02]  /*16540*/  @!P1 LDS.64 R4, [R0] ;  /* 0x0000000000049984 */ /* 0x000e240000000a00 */
        /* <DEDUP_REMOVED lines=8> */
.L_x_585:
        /* <DEDUP_REMOVED lines=11> */
.L_x_586:
        /* <DEDUP_REMOVED lines=11> */
.L_x_587:
        /* <DEDUP_REMOVED lines=11> */
.L_x_588:
        /* <DEDUP_REMOVED lines=11> */
.L_x_589:
[----:B------:R-:W-:Y:S01]  /*16890*/  ISETP.NE.AND P1, PT, R17, RZ, PT ;  /* 0x000000ff1100720c */ /* 0x000fe20003f25270 */
[----:B------:R-:W-:Y:S04]  /*168a0*/  @!P0 LDS.64 R2, [R0+0x10] ;  /* 0x0000100000028984 */ /* 0x000fe80000000a00 */
[----:B------:R-:W0:Y:S02]  /*168b0*/  @!P0 LDS.64 R4, [R0] ;  /* 0x0000000000048984 */ /* 0x000e240000000a00 */
[----:B0-----:R-:W-:-:S06]  /*168c0*/  @!P0 DADD R2, R2, R4 ;  /* 0x0000000002028229 */ /* 0x001fcc0000000004 */
[----:B------:R-:W-:Y:S01]  /*168d0*/  @!P1 LEA R4, R8, R6, 0x18 ;  /* 0x0000000608049211 */ /* 0x000fe200078ec0ff */
[----:B------:R0:W-:Y:S06]  /*168e0*/  @!P0 STS.64 [R0], R2 ;  /* 0x0000000200008388 */ /* 0x0001ec0000000a00 */
[----:B0-----:R-:W-:Y:S05]  /*168f0*/  WARPSYNC.COLLECTIVE.ALL `(.L_x_590) ;  /* 0x0000000000147948 */ /* 0x001fea0003c00000 */
[----:B------:R-:W-:-:S04]  /*16900*/  SHF.L.U32 R13, R13, 0x10, RZ ;  /* 0x000000100d0d7819 */ /* 0x000fc800000006ff */
[----:B------:R-:W-:-:S05]  /*16910*/  LOP3.LUT R13, R13, 0xf, R14, 0xf8, !PT ;  /* 0x0000000f0d0d7812 */ /* 0x000fca00078ef80e */
[----:B------:R1:W-:Y:S02]  /*16920*/  BAR.SYNC.DEFER_BLOCKING R13, R13 ;  /* 0x0000000d0000731d */ /* 0x0003e40000010000 */
[----:B-1----:R-:W-:-:S04]  /*16930*/  SHF.R.U32 R13, R13, 0x10, RZ ;  /* 0x000000100d0d7819 */ /* 0x002fc800000016ff */
[----:B0-----:R-:W-:Y:S05]  /*16940*/  ENDCOLLECTIVE ;  /* 0x000000000000791b */ /* 0x001fea0003800000 */
.L_x_590:
        /* <DEDUP_REMOVED lines=10> */
.L_x_591:
[----:B------:R-:W-:Y:S05]  /*169f0*/  WARPSYNC.COLLECTIVE.ALL `(.L_x_592) ;  /* 0x0000000000147948 */ /* 0x000fea0003c00000 */
[----:B------:R-:W-:-:S04]  /*16a00*/  SHF.L.U32 R13, R13, 0x10, RZ ;  /* 0x000000100d0d7819 */ /* 0x000fc800000006ff */
[----:B------:R-:W-:-:S05]  /*16a10*/  LOP3.LUT R13, R13, 0xf, R14, 0xf8, !PT ;  /* 0x0000000f0d0d7812 */ /* 0x000fca00078ef80e */
[----:B------:R0:W-:Y:S02]  /*16a20*/  BAR.SYNC.DEFER_BLOCKING R13, R13 ;  /* 0x0000000d0000731d */ /* 0x0001e40000010000 */
[----:B0-----:R-:W-:-:S04]  /*16a30*/  SHF.R.U32 R13, R13, 0x10, RZ ;  /* 0x000000100d0d7819 */ /* 0x001fc800000016ff */
[----:B------:R-:W-:Y:S05]  /*16a40*/  ENDCOLLECTIVE ;  /* 0x000000000000791b */ /* 0x000fea0003800000 */
.L_x_592:
[----:B------:R-:W-:Y:S05]  /*16a50*/  WARPSYNC.COLLECTIVE.ALL `(.L_x_593) ;  /* 0x0000000000147948 */ /* 0x000fea0003c00000 */
[----:B------:R-:W-:-:S04]  /*16a60*/  SHF.L.U32 R13, R13, 0x10, RZ ;  /* 0x000000100d0d7819 */ /* 0x000fc800000006ff */
[----:B------:R-:W-:-:S05]  /*16a70*/  LOP3.LUT R13, R13, 0xf, R14, 0xf8, !PT ;  /* 0x0000000f0d0d7812 */ /* 0x000fca00078ef80e */
[----:B------:R0:W-:Y:S02]  /*16a80*/  BAR.SYNC.DEFER_BLOCKING R13, R13 ;  /* 0x0000000d0000731d */ /* 0x0001e40000010000 */
[----:B0-----:R-:W-:-:S04]  /*16a90*/  SHF.R.U32 R13, R13, 0x10, RZ ;  /* 0x000000100d0d7819 */ /* 0x001fc800000016ff */
[----:B------:R-:W-:Y:S05]  /*16aa0*/  ENDCOLLECTIVE ;  /* 0x000000000000791b */ /* 0x000fea0003800000 */
.L_x_593:
[----:B------:R-:W-:Y:S05]  /*16ab0*/  BRA `(.L_x_594) ;  /* 0xffffffc400787947 */ /* 0x000fea000383ffff */
        .weak           $__internal_1_$__cuda_sm20_div_rn_f64_full
        .type           $__internal_1_$__cuda_sm20_div_rn_f64_full,@function
        .size           $__internal_1_$__cuda_sm20_div_rn_f64_full,($__internal_2_$__cuda_sm20_rcp_rn_f32_slowpath - $__internal_1_$__cuda_sm20_div_rn_f64_full)
$__internal_1_$__cuda_sm20_div_rn_f64_full:
[C---:B------:R-:W-:Y:S01]  /*16ac0*/  FSETP.GEU.AND P0, PT, |R15|.reuse, 1.469367938527859385e-39, PT ;  /* 0x001000000f00780b */ /* 0x040fe20003f0e200 */
[----:B------:R-:W-:Y:S01]  /*16ad0*/  IMAD.MOV.U32 R10, RZ, RZ, 0x1 ;  /* 0x00000001ff0a7424 */ /* 0x000fe200078e00ff */
[----:B------:R-:W-:Y:S01]  /*16ae0*/  LOP3.LUT R2, R15, 0x800fffff, RZ, 0xc0, !PT ;  /* 0x800fffff0f027812 */ /* 0x000fe200078ec0ff */
[----:B------:R-:W-:Y:S01]  /*16af0*/  BSSY.RECONVERGENT B1, `(.L_x_595) ;  /* 0x000005b000017945 */ /* 0x000fe20003800200 */
[-C--:B------:R-:W-:Y:S02]  /*16b00*/  MOV R22, R14.reuse ;  /* 0x0000000e00167202 */ /* 0x080fe40000000f00 */
[----:B------:R-:W-:Y:S02]  /*16b10*/  MOV R23, R15 ;  /* 0x0000000f00177202 */ /* 0x000fe40000000f00 */
[----:B------:R-:W-:Y:S02]  /*16b20*/  LOP3.LUT R3, R2, 0x3ff00000, RZ, 0xfc, !PT ;  /* 0x3ff0000002037812 */ /* 0x000fe400078efcff */
[----:B------:R-:W-:-:S02]  /*16b30*/  MOV R2, R14 ;  /* 0x0000000e00027202 */ /* 0x000fc40000000f00 */
[----:B------:R-:W-:Y:S01]  /*16b40*/  MOV R21, R17 ;  /* 0x0000001100157202 */ /* 0x000fe20000000f00 */
[----:B------:R-:W-:Y:S01]  /*16b50*/  @!P0 DMUL R2, R22, 8.98846567431157953865e+307 ;  /* 0x7fe0000016028828 */ /* 0x000fe20000000000 */
[----:B------:R-:W-:Y:S02]  /*16b60*/  LOP3.LUT R24, R15, 0x7ff00000, RZ, 0xc0, !PT ;  /* 0x7ff000000f187812 */ /* 0x000fe400078ec0ff */
[C---:B------:R-:W-:Y:S02]  /*16b70*/  FSETP.GEU.AND P2, PT, |R21|.reuse, 1.469367938527859385e-39, PT ;  /* 0x001000001500780b */ /* 0x040fe40003f4e200 */
[----:B------:R-:W-:Y:S01]  /*16b80*/  LOP3.LUT R29, R21, 0x7ff00000, RZ, 0xc0, !PT ;  /* 0x7ff00000151d7812 */ /* 0x000fe200078ec0ff */
[----:B------:R-:W0:Y:S01]  /*16b90*/  MUFU.RCP64H R11, R3 ;  /* 0x00000003000b7308 */ /* 0x000e220000001800 */
[----:B------:R-:W-:Y:S02]  /*16ba0*/  MOV R28, 0x1ca00000 ;  /* 0x1ca00000001c7802 */ /* 0x000fe40000000f00 */
[----:B------:R-:W-:-:S02]  /*16bb0*/  ISETP.GE.U32.AND P1, PT, R29, R24, PT ;  /* 0x000000181d00720c */ /* 0x000fc40003f26070 */
[----:B------:R-:W-:Y:S02]  /*16bc0*/  MOV R20, R16 ;  /* 0x0000001000147202 */ /* 0x000fe40000000f00 */
[----:B------:R-:W-:Y:S02]  /*16bd0*/  MOV R25, R29 ;  /* 0x0000001d00197202 */ /* 0x000fe40000000f00 */
[----:B------:R-:W-:Y:S02]  /*16be0*/  @!P0 LOP3.LUT R24, R3, 0x7ff00000, RZ, 0xc0, !PT ;  /* 0x7ff0000003188812 */ /* 0x000fe400078ec0ff */
[----:B------:R-:W-:Y:S02]  /*16bf0*/  @!P2 LOP3.LUT R14, R23, 0x7ff00000, RZ, 0xc0, !PT ;  /* 0x7ff00000170ea812 */ /* 0x000fe400078ec0ff */
[----:B------:R-:W-:Y:S02]  /*16c00*/  IADD3 R31, PT, PT, R24, -0x1, RZ ;  /* 0xffffffff181f7810 */ /* 0x000fe40007ffe0ff */
[----:B------:R-:W-:Y:S01]  /*16c10*/  @!P2 ISETP.GE.U32.AND P3, PT, R29, R14, PT ;  /* 0x0000000e1d00a20c */ /* 0x000fe20003f66070 */
[----:B0-----:R-:W-:-:S08]  /*16c20*/  DFMA R12, R10, -R2, 1 ;  /* 0x3ff000000a0c742b */ /* 0x001fd00000000802 */
[----:B------:R-:W-:-:S08]  /*16c30*/  DFMA R12, R12, R12, R12 ;  /* 0x0000000c0c0c722b */ /* 0x000fd0000000000c */
[----:B------:R-:W-:Y:S01]  /*16c40*/  DFMA R14, R10, R12, R10 ;  /* 0x0000000c0a0e722b */ /* 0x000fe2000000000a */
[C---:B------:R-:W-:Y:S02]  /*16c50*/  @!P2 SEL R11, R28.reuse, 0x63400000, !P3 ;  /* 0x634000001c0ba807 */ /* 0x040fe40005800000 */
[----:B------:R-:W-:Y:S02]  /*16c60*/  SEL R10, R28, 0x63400000, !P1 ;  /* 0x634000001c0a7807 */ /* 0x000fe40004800000 */
[--C-:B------:R-:W-:Y:S02]  /*16c70*/  @!P2 LOP3.LUT R12, R11, 0x80000000, R21.reuse, 0xf8, !PT ;  /* 0x800000000b0ca812 */ /* 0x100fe400078ef815 */
[----:B------:R-:W-:Y:S01]  /*16c80*/  LOP3.LUT R11, R10, 0x800fffff, R21, 0xf8, !PT ;  /* 0x800fffff0a0b7812 */ /* 0x000fe200078ef815 */
[----:B------:R-:W-:Y:S01]  /*16c90*/  DFMA R16, R14, -R2, 1 ;  /* 0x3ff000000e10742b */ /* 0x000fe20000000802 */
[----:B------:R-:W-:Y:S02]  /*16ca0*/  @!P2 LOP3.LUT R13, R12, 0x100000, RZ, 0xfc, !PT ;  /* 0x001000000c0da812 */ /* 0x000fe400078efcff */
[----:B------:R-:W-:-:S02]  /*16cb0*/  MOV R10, R20 ;  /* 0x00000014000a7202 */ /* 0x000fc40000000f00 */
[----:B------:R-:W-:-:S03]  /*16cc0*/  @!P2 MOV R12, RZ ;  /* 0x000000ff000ca202 */ /* 0x000fc60000000f00 */
[----:B------:R-:W-:-:S03]  /*16cd0*/  DFMA R16, R14, R16, R14 ;  /* 0x000000100e10722b */ /* 0x000fc6000000000e */
[----:B------:R-:W-:-:S08]  /*16ce0*/  @!P2 DFMA R10, R10, 2, -R12 ;  /* 0x400000000a0aa82b */ /* 0x000fd0000000080c */
[----:B------:R-:W-:Y:S02]  /*16cf0*/  DMUL R12, R16, R10 ;  /* 0x0000000a100c7228 */ /* 0x000fe40000000000 */
[----:B------:R-:W-:-:S04]  /*16d00*/  @!P2 LOP3.LUT R25, R11, 0x7ff00000, RZ, 0xc0, !PT ;  /* 0x7ff000000b19a812 */ /* 0x000fc800078ec0ff */
[----:B------:R-:W-:Y:S02]  /*16d10*/  IADD3 R30, PT, PT, R25, -0x1, RZ ;  /* 0xffffffff191e7810 */ /* 0x000fe40007ffe0ff */
[----:B------:R-:W-:Y:S02]  /*16d20*/  DFMA R14, R12, -R2, R10 ;  /* 0x800000020c0e722b */ /* 0x000fe4000000000a */
[----:B------:R-:W-:-:S04]  /*16d30*/  ISETP.GT.U32.AND P0, PT, R30, 0x7feffffe, PT ;  /* 0x7feffffe1e00780c */ /* 0x000fc80003f04070 */
[----:B------:R-:W-:Y:S02]  /*16d40*/  ISETP.GT.U32.OR P0, PT, R31, 0x7feffffe, P0 ;  /* 0x7feffffe1f00780c */ /* 0x000fe40000704470 */
[----:B------:R-:W-:-:S11]  /*16d50*/  DFMA R16, R16, R14, R12 ;  /* 0x0000000e1010722b */ /* 0x000fd6000000000c */
[----:B------:R-:W-:Y:S05]  /*16d60*/  @P0 BRA `(.L_x_596) ;  /* 0x00000000006c0947 */ /* 0x000fea0003800000 */
[----:B------:R-:W-:Y:S01]  /*16d70*/  LOP3.LUT R13, R23, 0x7ff00000, RZ, 0xc0, !PT ;  /* 0x7ff00000170d7812 */ /* 0x000fe200078ec0ff */
[----:B------:R-:W-:-:S03]  /*16d80*/  IMAD.MOV.U32 R14, RZ, RZ, RZ ;  /* 0x000000ffff0e7224 */ /* 0x000fc600078e00ff */
[CC--:B------:R-:W-:Y:S02]  /*16d90*/  VIADDMNMX R12, R29.reuse, -R13.reuse, 0xb9600000, !PT ;  /* 0xb96000001d0c7446 */ /* 0x0c0fe4000780090d */
[----:B------:R-:W-:Y:S02]  /*16da0*/  ISETP.GE.U32.AND P0, PT, R29, R13, PT ;  /* 0x0000000d1d00720c */ /* 0x000fe40003f06070 */
[----:B------:R-:W-:Y:S02]  /*16db0*/  VIMNMX R12, PT, PT, R12, 0x46a00000, PT ;  /* 0x46a000000c0c7848 */ /* 0x000fe40003fe0100 */
[----:B------:R-:W-:-:S04]  /*16dc0*/  SEL R20, R28, 0x63400000, !P0 ;  /* 0x634000001c147807 */ /* 0x000fc80004000000 */
[----:B------:R-:W-:-:S04]  /*16dd0*/  IADD3 R20, PT, PT, -R20, R12, RZ ;  /* 0x0000000c14147210 */ /* 0x000fc80007ffe1ff */
[----:B------:R-:W-:-:S06]  /*16de0*/  IADD3 R15, PT, PT, R20, 0x7fe00000, RZ ;  /* 0x7fe00000140f7810 */ /* 0x000fcc0007ffe0ff */
[----:B------:R-:W-:-:S10]  /*16df0*/  DMUL R12, R16, R14 ;  /* 0x0000000e100c7228 */ /* 0x000fd40000000000 */
[----:B------:R-:W-:-:S13]  /*16e00*/  FSETP.GTU.AND P0, PT, |R13|, 1.469367938527859385e-39, PT ;  /* 0x001000000d00780b */ /* 0x000fda0003f0c200 */
[----:B------:R-:W-:Y:S05]  /*16e10*/  @P0 BRA `(.L_x_597) ;  /* 0x0000000000a00947 */ /* 0x000fea0003800000 */
[----:B------:R-:W-:Y:S01]  /*16e20*/  DFMA R2, R16, -R2, R10 ;  /* 0x800000021002722b */ /* 0x000fe2000000000a */
[----:B------:R-:W-:-:S09]  /*16e30*/  MOV R14, RZ ;  /* 0x000000ff000e7202 */ /* 0x000fd20000000f00 */
[C---:B------:R-:W-:Y:S02]  /*16e40*/  FSETP.NEU.AND P0, PT, R3.reuse, RZ, PT ;  /* 0x000000ff0300720b */ /* 0x040fe40003f0d000 */
[----:B------:R-:W-:-:S04]  /*16e50*/  LOP3.LUT R22, R3, 0x80000000, R23, 0x48, !PT ;  /* 0x8000000003167812 */ /* 0x000fc800078e4817 */
[----:B------:R-:W-:-:S07]  /*16e60*/  LOP3.LUT R15, R22, R15, RZ, 0xfc, !PT ;  /* 0x0000000f160f7212 */ /* 0x000fce00078efcff */
[----:B------:R-:W-:Y:S05]  /*16e70*/  @!P0 BRA `(.L_x_597) ;  /* 0x0000000000888947 */ /* 0x000fea0003800000 */
[----:B------:R-:W-:Y:S01]  /*16e80*/  IADD3 R3, PT, PT, -R20, RZ, RZ ;  /* 0x000000ff14037210 */ /* 0x000fe20007ffe1ff */
[----:B------:R-:W-:Y:S01]  /*16e90*/  DMUL.RP R14, R16, R14 ;  /* 0x0000000e100e7228 */ /* 0x000fe20000008000 */
[----:B------:R-:W-:-:S06]  /*16ea0*/  MOV R2, RZ ;  /* 0x000000ff00027202 */ /* 0x000fcc0000000f00 */
[----:B------:R-:W-:-:S03]  /*16eb0*/  DFMA R2, R12, -R2, R16 ;  /* 0x800000020c02722b */ /* 0x000fc60000000010 */
[----:B------:R-:W-:-:S03]  /*16ec0*/  LOP3.LUT R22, R15, R22, RZ, 0x3c, !PT ;  /* 0x000000160f167212 */ /* 0x000fc600078e3cff */
[----:B------:R-:W-:-:S04]  /*16ed0*/  IADD3 R2, PT, PT, -R20, -0x43300000, RZ ;  /* 0xbcd0000014027810 */ /* 0x000fc80007ffe1ff */
[----:B------:R-:W-:-:S04]  /*16ee0*/  FSETP.NEU.AND P0, PT, |R3|, R2, PT ;  /* 0x000000020300720b */ /* 0x000fc80003f0d200 */
[----:B------:R-:W-:Y:S02]  /*16ef0*/  FSEL R12, R14, R12, !P0 ;  /* 0x0000000c0e0c7208 */ /* 0x000fe40004000000 */
[----:B------:R-:W-:Y:S01]  /*16f00*/  FSEL R13, R22, R13, !P0 ;  /* 0x0000000d160d7208 */ /* 0x000fe20004000000 */
[----:B------:R-:W-:Y:S06]  /*16f10*/  BRA `(.L_x_597) ;  /* 0x0000000000607947 */ /* 0x000fec0003800000 */
.L_x_596:
[----:B------:R-:W-:-:S14]  /*16f20*/  DSETP.NAN.AND P0, PT, R20, R20, PT ;  /* 0x000000141400722a */ /* 0x000fdc0003f08000 */
[----:B------:R-:W-:Y:S05]  /*16f30*/  @P0 BRA `(.L_x_598) ;  /* 0x00000000004c0947 */ /* 0x000fea0003800000 */
[----:B------:R-:W-:-:S14]  /*16f40*/  DSETP.NAN.AND P0, PT, R22, R22, PT ;  /* 0x000000161600722a */ /* 0x000fdc0003f08000 */
[----:B------:R-:W-:Y:S05]  /*16f50*/  @P0 BRA `(.L_x_599) ;  /* 0x0000000000340947 */ /* 0x000fea0003800000 */
[----:B------:R-:W-:Y:S02]  /*16f60*/  ISETP.NE.AND P0, PT, R25, R24, PT ;  /* 0x000000181900720c */ /* 0x000fe40003f05270 */
[----:B------:R-:W-:Y:S02]  /*16f70*/  MOV R12, 0x0 ;  /* 0x00000000000c7802 */ /* 0x000fe40000000f00 */
[----:B------:R-:W-:-:S09]  /*16f80*/  MOV R13, 0xfff80000 ;  /* 0xfff80000000d7802 */ /* 0x000fd20000000f00 */
[----:B------:R-:W-:Y:S05]  /*16f90*/  @!P0 BRA `(.L_x_597) ;  /* 0x0000000000408947 */ /* 0x000fea0003800000 */
[----:B------:R-:W-:Y:S02]  /*16fa0*/  ISETP.NE.AND P0, PT, R25, 0x7ff00000, PT ;  /* 0x7ff000001900780c */ /* 0x000fe40003f05270 */
[----:B------:R-:W-:Y:S02]  /*16fb0*/  LOP3.LUT R12, R21, 0x80000000, R23, 0x48, !PT ;  /* 0x80000000150c7812 */ /* 0x000fe400078e4817 */
[----:B------:R-:W-:-:S13]  /*16fc0*/  ISETP.EQ.OR P0, PT, R24, RZ, !P0 ;  /* 0x000000ff1800720c */ /* 0x000fda0004702670 */
[----:B------:R-:W-:Y:S02]  /*16fd0*/  @P0 LOP3.LUT R2, R12, 0x7ff00000, RZ, 0xfc, !PT ;  /* 0x7ff000000c020812 */ /* 0x000fe400078efcff */
[----:B------:R-:W-:Y:S02]  /*16fe0*/  @!P0 MOV R13, R12 ;  /* 0x0000000c000d8202 */ /* 0x000fe40000000f00 */
[----:B------:R-:W-:Y:S01]  /*16ff0*/  @!P0 MOV R12, RZ ;  /* 0x000000ff000c8202 */ /* 0x000fe20000000f00 */
[----:B------:R-:W-:Y:S01]  /*17000*/  @P0 IMAD.MOV.U32 R13, RZ, RZ, R2 ;  /* 0x000000ffff0d0224 */ /* 0x000fe200078e0002 */
[----:B------:R-:W-:Y:S01]  /*17010*/  @P0 MOV R12, RZ ;  /* 0x000000ff000c0202 */ /* 0x000fe20000000f00 */
[----:B------:R-:W-:Y:S06]  /*17020*/  BRA `(.L_x_597) ;  /* 0x00000000001c7947 */ /* 0x000fec0003800000 */
.L_x_599:
[----:B------:R-:W-:-:S04]  /*17030*/  LOP3.LUT R12, R23, 0x80000, RZ, 0xfc, !PT ;  /* 0x00080000170c7812 */ /* 0x000fc800078efcff */
[----:B------:R-:W-:Y:S02]  /*17040*/  MOV R13, R12 ;  /* 0x0000000c000d7202 */ /* 0x000fe40000000f00 */
[----:B------:R-:W-:Y:S01]  /*17050*/  MOV R12, R22 ;  /* 0x00000016000c7202 */ /* 0x000fe20000000f00 */
[----:B------:R-:W-:Y:S06]  /*17060*/  BRA `(.L_x_597) ;  /* 0x00000000000c7947 */ /* 0x000fec0003800000 */
.L_x_598:
[----:B------:R-:W-:-:S04]  /*17070*/  LOP3.LUT R12, R21, 0x80000, RZ, 0xfc, !PT ;  /* 0x00080000150c7812 */ /* 0x000fc800078efcff */
[----:B------:R-:W-:Y:S02]  /*17080*/  MOV R13, R12 ;  /* 0x0000000c000d7202 */ /* 0x000fe40000000f00 */
[----:B------:R-:W-:-:S07]  /*17090*/  MOV R12, R20 ;  /* 0x00000014000c7202 */ /* 0x000fce0000000f00 */
.L_x_597:
[----:B------:R-:W-:Y:S05]  /*170a0*/  BSYNC.RECONVERGENT B1 ;  /* 0x0000000000017941 */ /* 0x000fea0003800200 */
.L_x_595:
[----:B------:R-:W-:Y:S01]  /*170b0*/  HFMA2 R3, -RZ, RZ, 0, 0 ;  /* 0x00000000ff037431 */ /* 0x000fe200000001ff */
[----:B------:R-:W-:-:S04]  /*170c0*/  MOV R2, R27 ;  /* 0x0000001b00027202 */ /* 0x000fc80000000f00 */
[----:B------:R-:W-:Y:S05]  /*170d0*/  RET.REL.NODEC R2 `(mega_fused_vasil_fluxnet) ;  /* 0xfffffe8c02c87950 */ /* 0x000fea0003c3ffff */
        .weak           $__internal_2_$__cuda_sm20_rcp_rn_f32_slowpath
        .type           $__internal_2_$__cuda_sm20_rcp_rn_f32_slowpath,@function
        .size           $__internal_2_$__cuda_sm20_rcp_rn_f32_slowpath,($__internal_3_$__cuda_sm3x_div_rn_noftz_f32_slowpath - $__internal_2_$__cuda_sm20_rcp_rn_f32_slowpath)
$__internal_2_$__cuda_sm20_rcp_rn_f32_slowpath:
[----:B------:R-:W-:Y:S01]  /*170e0*/  SHF.L.U32 R15, R13, 0x1, RZ ;  /* 0x000000010d0f7819 */ /* 0x000fe200000006ff */
[----:B------:R-:W-:Y:S03]  /*170f0*/  BSSY.RECONVERGENT B0, `(.L_x_600) ;  /* 0x0000030000007945 */ /* 0x000fe60003800200 */
[----:B------:R-:W-:-:S04]  /*17100*/  SHF.R.U32.HI R63, RZ, 0x18, R15 ;  /* 0x00000018ff3f7819 */ /* 0x000fc8000001160f */
[----:B------:R-:W-:-:S13]  /*17110*/  ISETP.NE.U32.AND P0, PT, R63, RZ, PT ;  /* 0x000000ff3f00720c */ /* 0x000fda0003f05070 */
[----:B------:R-:W-:Y:S05]  /*17120*/  @P0 BRA `(.L_x_601) ;  /* 0x0000000000280947 */ /* 0x000fea0003800000 */
[----:B------:R-:W-:-:S04]  /*17130*/  SHF.L.U32 R15, R13, 0x1, RZ ;  /* 0x000000010d0f7819 */ /* 0x000fc800000006ff */
[----:B------:R-:W-:-:S13]  /*17140*/  ISETP.NE.AND P0, PT, R15, RZ, PT ;  /* 0x000000ff0f00720c */ /* 0x000fda0003f05270 */
[----:B------:R-:W-:Y:S01]  /*17150*/  @P0 FFMA R21, R13, 1.84467440737095516160e+19, RZ ;  /* 0x5f8000000d150823 */ /* 0x000fe200000000ff */
[----:B------:R-:W-:Y:S08]  /*17160*/  @!P0 MUFU.RCP R15, R13 ;  /* 0x0000000d000f8308 */ /* 0x000ff00000001000 */
[----:B------:R-:W0:Y:S02]  /*17170*/  @P0 MUFU.RCP R62, R21 ;  /* 0x00000015003e0308 */ /* 0x000e240000001000 */
[----:B0-----:R-:W-:-:S04]  /*17180*/  @P0 FFMA R21, R21, R62, -1 ;  /* 0xbf80000015150423 */ /* 0x001fc8000000003e */
[----:B------:R-:W-:-:S04]  /*17190*/  @P0 FADD.FTZ R13, -R21, -RZ ;  /* 0x800000ff150d0221 */ /* 0x000fc80000010100 */
[----:B------:R-:W-:-:S04]  /*171a0*/  @P0 FFMA R13, R62, R13, R62 ;  /* 0x0000000d3e0d0223 */ /* 0x000fc8000000003e */
[----:B------:R-:W-:Y:S01]  /*171b0*/  @P0 FFMA R15, R13, 1.84467440737095516160e+19, RZ ;  /* 0x5f8000000d0f0823 */ /* 0x000fe200000000ff */
[----:B------:R-:W-:Y:S06]  /*171c0*/  BRA `(.L_x_602) ;  /* 0x0000000000887947 */ /* 0x000fec0003800000 */
.L_x_601:
[----:B------:R-:W-:-:S05]  /*171d0*/  VIADD R64, R63, 0xffffff03 ;  /* 0xffffff033f407836 */ /* 0x000fca0000000000 */
[----:B------:R-:W-:-:S13]  /*171e0*/  ISETP.GT.U32.AND P0, PT, R64, 0x1, PT ;  /* 0x000000014000780c */ /* 0x000fda0003f04070 */
[----:B------:R-:W-:Y:S05]  /*171f0*/  @P0 BRA `(.L_x_603) ;  /* 0x0000000000780947 */ /* 0x000fea0003800000 */
[----:B------:R-:W-:-:S04]  /*17200*/  LOP3.LUT R15, R13, 0x7fffff, RZ, 0xc0, !PT ;  /* 0x007fffff0d0f7812 */ /* 0x000fc800078ec0ff */
[----:B------:R-:W-:-:S04]  /*17210*/  LOP3.LUT R15, R15, 0x3f800000, RZ, 0xfc, !PT ;  /* 0x3f8000000f0f7812 */ /* 0x000fc800078efcff */
[----:B------:R-:W0:Y:S02]  /*17220*/  MUFU.RCP R21, R15 ;  /* 0x0000000f00157308 */ /* 0x000e240000001000 */
[----:B0-----:R-:W-:-:S04]  /*17230*/  FFMA R15, R15, R21, -1 ;  /* 0xbf8000000f0f7423 */ /* 0x001fc80000000015 */
[----:B------:R-:W-:-:S04]  /*17240*/  FADD.FTZ R15, -R15, -RZ ;  /* 0x800000ff0f0f7221 */ /* 0x000fc80000010100 */
[CCC-:B------:R-:W-:Y:S01]  /*17250*/  FFMA.RM R62, R21.reuse, R15.reuse, R21.reuse ;  /* 0x0000000f153e7223 */ /* 0x1c0fe20000004015 */
[----:B------:R-:W-:-:S05]  /*17260*/  FFMA.RP R15, R21, R15, R21 ;  /* 0x0000000f150f7223 */ /* 0x000fca0000008015 */
[C---:B------:R-:W-:Y:S02]  /*17270*/  FSETP.NEU.FTZ.AND P0, PT, R62.reuse, R15, PT ;  /* 0x0000000f3e00720b */ /* 0x040fe40003f1d000 */
[----:B------:R-:W-:Y:S02]  /*17280*/  MOV R15, 0x3 ;  /* 0x00000003000f7802 */ /* 0x000fe40000000f00 */
[----:B------:R-:W-:Y:S02]  /*17290*/  LOP3.LUT R62, R62, 0x7fffff, RZ, 0xc0, !PT ;  /* 0x007fffff3e3e7812 */ /* 0x000fe400078ec0ff */
[----:B------:R-:W-:Y:S02]  /*172a0*/  SHF.L.U32 R15, R15, R64, RZ ;  /* 0x000000400f0f7219 */ /* 0x000fe400000006ff */
[----:B------:R-:W-:-:S04]  /*172b0*/  LOP3.LUT R62, R62, 0x800000, RZ, 0xfc, !PT ;  /* 0x008000003e3e7812 */ /* 0x000fc800078efcff */
[----:B------:R-:W-:Y:S02]  /*172c0*/  LOP3.LUT R21, R15, R62, RZ, 0xc0, !PT ;  /* 0x0000003e0f157212 */ /* 0x000fe400078ec0ff */
[----:B------:R-:W-:Y:S02]  /*172d0*/  SEL R15, RZ, 0xffffffff, !P0 ;  /* 0xffffffffff0f7807 */ /* 0x000fe40004000000 */
[-C--:B------:R-:W-:Y:S02]  /*172e0*/  SHF.R.U32.HI R21, RZ, R64.reuse, R21 ;  /* 0x00000040ff157219 */ /* 0x080fe40000011615 */
[----:B------:R-:W-:Y:S02]  /*172f0*/  IADD3 R15, PT, PT, -R15, RZ, RZ ;  /* 0x000000ff0f0f7210 */ /* 0x000fe40007ffe1ff */
[----:B------:R-:W-:Y:S02]  /*17300*/  LOP3.LUT P0, RZ, R21, 0x1, RZ, 0xc0, !PT ;  /* 0x0000000115ff7812 */ /* 0x000fe4000780c0ff */
[----:B------:R-:W-:-:S02]  /*17310*/  LOP3.LUT P1, RZ, R15, R64, R62, 0xf8, !PT ;  /* 0x000000400fff7212 */ /* 0x000fc4000782f83e */
[----:B------:R-:W-:-:S04]  /*17320*/  LOP3.LUT P2, RZ, R21, 0x2, RZ, 0xc0, !PT ;  /* 0x0000000215ff7812 */ /* 0x000fc8000784c0ff */
[----:B------:R-:W-:Y:S02]  /*17330*/  PLOP3.LUT P0, PT, P0, P1, P2, 0xe0, 0x0 ;  /* 0x000000000000781c */ /* 0x000fe40000703c20 */
[----:B------:R-:W-:Y:S02]  /*17340*/  LOP3.LUT P1, RZ, R13, 0x7fffff, RZ, 0xc0, !PT ;  /* 0x007fffff0dff7812 */ /* 0x000fe4000782c0ff */
[----:B------:R-:W-:-:S04]  /*17350*/  SEL R15, RZ, 0x1, !P0 ;  /* 0x00000001ff0f7807 */ /* 0x000fc80004000000 */
[----:B------:R-:W-:-:S04]  /*17360*/  IADD3 R15, PT, PT, -R15, RZ, RZ ;  /* 0x000000ff0f0f7210 */ /* 0x000fc80007ffe1ff */
[----:B------:R-:W-:Y:S02]  /*17370*/  ISETP.GE.AND P0, PT, R15, RZ, PT ;  /* 0x000000ff0f00720c */ /* 0x000fe40003f06270 */
[----:B------:R-:W-:-:S04]  /*17380*/  IADD3 R15, PT, PT, R63, -0xfc, RZ ;  /* 0xffffff043f0f7810 */ /* 0x000fc80007ffe0ff */
[----:B------:R-:W-:-:S07]  /*17390*/  SHF.R.U32.HI R15, RZ, R15, R62 ;  /* 0x0000000fff0f7219 */ /* 0x000fce000001163e */
[----:B------:R-:W-:-:S04]  /*173a0*/  @!P0 IADD3 R15, PT, PT, R15, 0x1, RZ ;  /* 0x000000010f0f8810 */ /* 0x000fc80007ffe0ff */
[----:B------:R-:W-:-:S04]  /*173b0*/  @!P1 SHF.L.U32 R15, R15, 0x1, RZ ;  /* 0x000000010f0f9819 */ /* 0x000fc800000006ff */
[----:B------:R-:W-:Y:S01]  /*173c0*/  LOP3.LUT R15, R15, 0x80000000, R13, 0xf8, !PT ;  /* 0x800000000f0f7812 */ /* 0x000fe200078ef80d */
[----:B------:R-:W-:Y:S06]  /*173d0*/  BRA `(.L_x_602) ;  /* 0x0000000000047947 */ /* 0x000fec0003800000 */
.L_x_603:
[----:B------:R0:W1:Y:S02]  /*173e0*/  MUFU.RCP R15, R13 ;  /* 0x0000000d000f7308 */ /* 0x0000640000001000 */
.L_x_602:
[----:B------:R-:W-:Y:S05]  /*173f0*/  BSYNC.RECONVERGENT B0 ;  /* 0x0000000000007941 */ /* 0x000fea0003800200 */
.L_x_600:
[----:B------:R-:W-:Y:S01]  /*17400*/  HFMA2 R21, -RZ, RZ, 0, 0 ;  /* 0x00000000ff157431 */ /* 0x000fe200000001ff */
[----:B01----:R-:W-:-:S03]  /*17410*/  MOV R13, R15 ;  /* 0x0000000f000d7202 */ /* 0x003fc60000000f00 */
[----:B------:R-:W-:Y:S05]  /*17420*/  RET.REL.NODEC R20 `(mega_fused_vasil_fluxnet) ;  /* 0xfffffe8814f47950 */ /* 0x000fea0003c3ffff */
        .weak           $__internal_3_$__cuda_sm3x_div_rn_noftz_f32_slowpath
        .type           $__internal_3_$__cuda_sm3x_div_rn_noftz_f32_slowpath,@function
        .size           $__internal_3_$__cuda_sm3x_div_rn_noftz_f32_slowpath,(.L_x_619 - $__internal_3_$__cuda_sm3x_div_rn_noftz_f32_slowpath)
$__internal_3_$__cuda_sm3x_div_rn_noftz_f32_slowpath:
[----:B------:R-:W-:Y:S01]  /*17430*/  SHF.R.U32.HI R62, RZ, 0x17, R15 ;  /* 0x00000017ff3e7819 */ /* 0x000fe2000001160f */
[----:B------:R-:W-:Y:S01]  /*17440*/  BSSY.RECONVERGENT B0, `(.L_x_604) ;  /* 0x0000062000007945 */ /* 0x000fe20003800200 */
[----:B------:R-:W-:Y:S02]  /*17450*/  SHF.R.U32.HI R65, RZ, 0x17, R14 ;  /* 0x00000017ff417819 */ /* 0x000fe4000001160e */
[----:B------:R-:W-:Y:S02]  /*17460*/  LOP3.LUT R62, R62, 0xff, RZ, 0xc0, !PT ;  /* 0x000000ff3e3e7812 */ /* 0x000fe400078ec0ff */
[----:B------:R-:W-:-:S03]  /*17470*/  LOP3.LUT R65, R65, 0xff, RZ, 0xc0, !PT ;  /* 0x000000ff41417812 */ /* 0x000fc600078ec0ff */
[----:B------:R-:W-:Y:S01]  /*17480*/  VIADD R63, R62, 0xffffffff ;  /* 0xffffffff3e3f7836 */ /* 0x000fe20000000000 */
[----:B------:R-:W-:-:S04]  /*17490*/  IADD3 R64, PT, PT, R65, -0x1, RZ ;  /* 0xffffffff41407810 */ /* 0x000fc80007ffe0ff */
[----:B------:R-:W-:-:S04]  /*174a0*/  ISETP.GT.U32.AND P0, PT, R63, 0xfd, PT ;  /* 0x000000fd3f00780c */ /* 0x000fc80003f04070 */
[----:B------:R-:W-:-:S13]  /*174b0*/  ISETP.GT.U32.OR P0, PT, R64, 0xfd, P0 ;  /* 0x000000fd4000780c */ /* 0x000fda0000704470 */
[----:B------:R-:W-:Y:S01]  /*174c0*/  @!P0 MOV R21, RZ ;  /* 0x000000ff00158202 */ /* 0x000fe20000000f00 */
        /* <DEDUP_REMOVED lines=19> */
[----:B------:R-:W-:Y:S01]  /*17600*/  @P0 MOV R21, RZ ;  /* 0x000000ff00150202 */ /* 0x000fe20000000f00 */
[----:B------:R-:W-:Y:S01]  /*17610*/  @!P0 FFMA R14, R14, 1.84467440737095516160e+19, RZ ;  /* 0x5f8000000e0e8823 */ /* 0x000fe200000000ff */
[----:B------:R-:W-:Y:S01]  /*17620*/  @!P0 MOV R21, 0xffffffc0 ;  /* 0xffffffc000158802 */ /* 0x000fe20000000f00 */
[----:B------:R-:W-:-:S03]  /*17630*/  @!P1 FFMA R15, R15, 1.84467440737095516160e+19, RZ ;  /* 0x5f8000000f0f9823 */ /* 0x000fc600000000ff */
[----:B------:R-:W-:-:S07]  /*17640*/  @!P1 IADD3 R21, PT, PT, R21, 0x40, RZ ;  /* 0x0000004015159810 */ /* 0x000fce0007ffe0ff */
.L_x_605:
[----:B------:R-:W-:Y:S01]  /*17650*/  LEA R63, R62, 0xc0800000, 0x17 ;  /* 0xc08000003e3f7811 */ /* 0x000fe200078eb8ff */
[----:B------:R-:W-:Y:S01]  /*17660*/  BSSY.RECONVERGENT B1, `(.L_x_610) ;  /* 0x0000036000017945 */ /* 0x000fe20003800200 */
[----:B------:R-:W-:Y:S02]  /*17670*/  IADD3 R65, PT, PT, R65, -0x7f, RZ ;  /* 0xffffff8141417810 */ /* 0x000fe40007ffe0ff */
[----:B------:R-:W-:Y:S02]  /*17680*/  IADD3 R63, PT, PT, -R63, R15, RZ ;  /* 0x0000000f3f3f7210 */ /* 0x000fe40007ffe1ff */
[C---:B------:R-:W-:Y:S01]  /*17690*/  IADD3 R62, PT, PT, R65.reuse, 0x7f, -R62 ;  /* 0x0000007f413e7810 */ /* 0x040fe20007ffe83e */
[----:B------:R-:W-:Y:S01]  /*176a0*/  IMAD R14, R65, -0x800000, R14 ;  /* 0xff800000410e7824 */ /* 0x000fe200078e020e */
[----:B------:R-:W0:Y:S01]  /*176b0*/  MUFU.RCP R15, R63 ;  /* 0x0000003f000f7308 */ /* 0x000e220000001000 */
[----:B------:R-:W-:Y:S01]  /*176c0*/  FADD.FTZ R64, -R63, -RZ ;  /* 0x800000ff3f407221 */ /* 0x000fe20000010100 */
[----:B------:R-:W-:-:S03]  /*176d0*/  IADD3 R62, PT, PT, R62, R21, RZ ;  /* 0x000000153e3e7210 */ /* 0x000fc60007ffe0ff */
        /* <DEDUP_REMOVED lines=9> */
[----:B------:R-:W-:-:S05]  /*17770*/  IMAD.IADD R21, R21, 0x1, R62 ;  /* 0x0000000115157824 */ /* 0x000fca00078e023e */
[----:B------:R-:W-:-:S04]  /*17780*/  IADD3 R65, PT, PT, R21, -0x1, RZ ;  /* 0xffffffff15417810 */ /* 0x000fc80007ffe0ff */
        /* <DEDUP_REMOVED lines=9> */
[CCC-:B------:R-:W-:Y:S01]  /*17820*/  FFMA.RZ R65, R15.reuse, R64.reuse, R63.reuse ;  /* 0x000000400f417223 */ /* 0x1c0fe2000000c03f */
[CCC-:B------:R-:W-:Y:S01]  /*17830*/  FFMA.RP R62, R15.reuse, R64.reuse, R63.reuse ;  /* 0x000000400f3e7223 */ /* 0x1c0fe2000000803f */
[----:B------:R-:W-:Y:S01]  /*17840*/  FFMA.RM R15, R15, R64, R63 ;  /* 0x000000400f0f7223 */ /* 0x000fe2000000403f */
[----:B------:R-:W-:Y:S02]  /*17850*/  ISETP.NE.AND P0, PT, R21, RZ, PT ;  /* 0x000000ff1500720c */ /* 0x000fe40003f05270 */
[----:B------:R-:W-:Y:S02]  /*17860*/  LOP3.LUT R65, R65, 0x7fffff, RZ, 0xc0, !PT ;  /* 0x007fffff41417812 */ /* 0x000fe400078ec0ff */
[----:B------:R-:W-:Y:S02]  /*17870*/  FSETP.NEU.FTZ.AND P3, PT, R62, R15, PT ;  /* 0x0000000f3e00720b */ /* 0x000fe40003f7d000 */
[----:B------:R-:W-:Y:S02]  /*17880*/  IADD3 R62, PT, PT, R21, 0x20, RZ ;  /* 0x00000020153e7810 */ /* 0x000fe40007ffe0ff */
[----:B------:R-:W-:-:S02]  /*17890*/  LOP3.LUT R15, R65, 0x800000, RZ, 0xfc, !PT ;  /* 0x00800000410f7812 */ /* 0x000fc400078efcff */
[C---:B------:R-:W-:Y:S02]  /*178a0*/  ISETP.NE.AND P1, PT, R21.reuse, RZ, PT ;  /* 0x000000ff1500720c */ /* 0x040fe40003f25270 */
[----:B------:R-:W-:Y:S02]  /*178b0*/  IADD3 R21, PT, PT, -R21, RZ, RZ ;  /* 0x000000ff15157210 */ /* 0x000fe40007ffe1ff */
[----:B------:R-:W-:Y:S02]  /*178c0*/  SHF.L.U32 R62, R15, R62, RZ ;  /* 0x0000003e0f3e7219 */ /* 0x000fe400000006ff */
[----:B------:R-:W-:Y:S02]  /*178d0*/  SEL R21, R21, RZ, P0 ;  /* 0x000000ff15157207 */ /* 0x000fe40000000000 */
[----:B------:R-:W-:Y:S02]  /*178e0*/  ISETP.NE.AND P0, PT, R62, RZ, P1 ;  /* 0x000000ff3e00720c */ /* 0x000fe40000f05270 */
[----:B------:R-:W-:-:S02]  /*178f0*/  SHF.R.U32.HI R21, RZ, R21, R15 ;  /* 0x00000015ff157219 */ /* 0x000fc4000001160f */
[----:B------:R-:W-:Y:S02]  /*17900*/  PLOP3.LUT P0, PT, P3, P0, PT, 0xf8, 0x8f ;  /* 0x00000000008f781c */ /* 0x000fe40001f01f70 */
[----:B------:R-:W-:Y:S02]  /*17910*/  SHF.R.U32.HI R15, RZ, 0x1, R21 ;  /* 0x00000001ff0f7819 */ /* 0x000fe40000011615 */
[----:B------:R-:W-:-:S04]  /*17920*/  SEL R62, RZ, 0x1, !P0 ;  /* 0x00000001ff3e7807 */ /* 0x000fc80004000000 */
[----:B------:R-:W-:-:S04]  /*17930*/  LOP3.LUT R62, R62, 0x1, R15, 0xf8, !PT ;  /* 0x000000013e3e7812 */ /* 0x000fc800078ef80f */
[----:B------:R-:W-:-:S04]  /*17940*/  LOP3.LUT R62, R62, R21, RZ, 0xc0, !PT ;  /* 0x000000153e3e7212 */ /* 0x000fc800078ec0ff */
[----:B------:R-:W-:-:S04]  /*17950*/  IADD3 R62, PT, PT, R15, R62, RZ ;  /* 0x0000003e0f3e7210 */ /* 0x000fc80007ffe0ff */
[----:B------:R-:W-:Y:S01]  /*17960*/  LOP3.LUT R14, R62, R14, RZ, 0xfc, !PT ;  /* 0x0000000e3e0e7212 */ /* 0x000fe200078efcff */
[----:B------:R-:W-:Y:S06]  /*17970*/  BRA `(.L_x_613) ;  /* 0x0000000000107947 */ /* 0x000fec0003800000 */
.L_x_612:
[----:B------:R-:W-:-:S04]  /*17980*/  LOP3.LUT R14, R14, 0x80000000, RZ, 0xc0, !PT ;  /* 0x800000000e0e7812 */ /* 0x000fc800078ec0ff */
[----:B------:R-:W-:Y:S01]  /*17990*/  LOP3.LUT R14, R14, 0x7f800000, RZ, 0xfc, !PT ;  /* 0x7f8000000e0e7812 */ /* 0x000fe200078efcff */
[----:B------:R-:W-:Y:S06]  /*179a0*/  BRA `(.L_x_613) ;  /* 0x0000000000047947 */ /* 0x000fec0003800000 */
.L_x_611:
[----:B------:R-:W-:-:S07]  /*179b0*/  LEA R14, R62, R14, 0x17 ;  /* 0x0000000e3e0e7211 */ /* 0x000fce00078eb8ff */
.L_x_613:
[----:B------:R-:W-:Y:S05]  /*179c0*/  BSYNC.RECONVERGENT B1 ;  /* 0x0000000000017941 */ /* 0x000fea0003800200 */
.L_x_610:
[----:B------:R-:W-:Y:S05]  /*179d0*/  BRA `(.L_x_614) ;  /* 0x0000000000207947 */ /* 0x000fea0003800000 */
.L_x_609:
[----:B------:R-:W-:-:S04]  /*179e0*/  LOP3.LUT R14, R15, 0x80000000, R14, 0x48, !PT ;  /* 0x800000000f0e7812 */ /* 0x000fc800078e480e */
[----:B------:R-:W-:Y:S01]  /*179f0*/  LOP3.LUT R14, R14, 0x7f800000, RZ, 0xfc, !PT ;  /* 0x7f8000000e0e7812 */ /* 0x000fe200078efcff */
[----:B------:R-:W-:Y:S06]  /*17a00*/  BRA `(.L_x_614) ;  /* 0x0000000000147947 */ /* 0x000fec0003800000 */
.L_x_608:
[----:B------:R-:W-:Y:S01]  /*17a10*/  LOP3.LUT R14, R15, 0x80000000, R14, 0x48, !PT ;  /* 0x800000000f0e7812 */ /* 0x000fe200078e480e */
[----:B------:R-:W-:Y:S06]  /*17a20*/  BRA `(.L_x_614) ;  /* 0x00000000000c7947 */ /* 0x000fec0003800000 */
.L_x_607:
[----:B------:R-:W0:Y:S01]  /*17a30*/  MUFU.RSQ R14, -QNAN ;  /* 0xffc00000000e7908 */ /* 0x000e220000001400 */
[----:B------:R-:W-:Y:S05]  /*17a40*/  BRA `(.L_x_614) ;  /* 0x0000000000047947 */ /* 0x000fea0003800000 */
.L_x_606:
[----:B------:R-:W-:-:S07]  /*17a50*/  FADD.FTZ R14, R14, R15 ;  /* 0x0000000f0e0e7221 */ /* 0x000fce0000010000 */
.L_x_614:
[----:B------:R-:W-:Y:S05]  /*17a60*/  BSYNC.RECONVERGENT B0 ;  /* 0x0000000000007941 */ /* 0x000fea0003800200 */
.L_x_604:
[----:B------:R-:W-:Y:S01]  /*17a70*/  HFMA2 R15, -RZ, RZ, 0, 0 ;  /* 0x00000000ff0f7431 */ /* 0x000fe200000001ff */
[----:B0-----:R-:W-:Y:S02]  /*17a80*/  MOV R21, R14 ;  /* 0x0000000e00157202 */ /* 0x001fe40000000f00 */
[----:B------:R-:W-:-:S04]  /*17a90*/  MOV R14, R20 ;  /* 0x00000014000e7202 */ /* 0x000fc80000000f00 */
[----:B------:R-:W-:Y:S05]  /*17aa0*/  RET.REL.NODEC R14 `(mega_fused_vasil_fluxnet) ;  /* 0xfffffe840e547950 */ /* 0x000fea0003c3ffff */
.L_x_615:
        /* <DEDUP_REMOVED lines=13> */
.L_x_619:


//--------------------- .nv.global.init           --------------------------
	.section	.nv.global.init,"aw",@progbits
.nv.global.init:
	.type		$str,@object
	.size		$str,(.L_4 - $str)
$str:
        /*0000*/ 	.byte	0x45, 0x52, 0x52, 0x4f, 0x52, 0x3a, 0x20, 0x70, 0x6b, 0x3d, 0x25, 0x64, 0x20, 0x73, 0x75, 0x6d
        /*0010*/ 	.byte	0x5f, 0x73, 0x78, 0x3d, 0x25, 0x2e, 0x36, 0x66, 0x20, 0xe2, 0x89, 0xa4, 0x20, 0x30, 0x21, 0x20
        /*0020*/ 	.byte	0x53, 0x65, 0x74, 0x74, 0x69, 0x6e, 0x67, 0x20, 0x74, 0x6f, 0x20, 0x30, 0x2e, 0x31, 0x0a, 0x00
.L_4:


//--------------------- .nv.shared.reserved.0     --------------------------
	.section	.nv.shared.reserved.0,"aw",@nobits
	.weak		__nv_reservedSMEM_offset_0_alias
	.size		__nv_reservedSMEM_offset_0_alias, 0, 64
	.other		__nv_reservedSMEM_offset_0_alias,@"STO_CUDA_RESERVED_SHARED STV_DEFAULT"
__nv_reservedSMEM_offset_0_alias:
	.zero		0
	.zero		64


//--------------------- .nv.shared.mega_fused_vasil_fluxnet --------------------------
	.section	.nv.shared.mega_fused_vasil_fluxnet,"aw",@nobits
	.sectionflags	@""
	.align	8
.nv.shared.mega_fused_vasil_fluxnet:
	.zero		4456


//--------------------- .nv.constant0.get_accuracy --------------------------
	.section	.nv.constant0.get_accuracy,"a",@progbits
	.sectionflags	@""
	.align	4
.nv.constant0.get_accuracy:
	.zero		920


//--------------------- .nv.constant0.reset_counters --------------------------
	.section	.nv.constant0.reset_counters,"a",@progbits
	.sectionflags	@""
	.align	4
.nv.constant0.reset_counters:
	.zero		912


//--------------------- .nv.constant0.mega_fused_vasil_fluxnet --------------------------
	.section	.nv.constant0.mega_fused_vasil_fluxnet,"a",@progbits
	.sectionflags	@""
	.align	4
.nv.constant0.mega_fused_vasil_fluxnet:
	.zero		1056


//--------------------- SYMBOLS --------------------------

	.type		.nv.reservedSmem.offset0,@object
	.size		.nv.reservedSmem.offset0,0x4
	.type		.nv.reservedSmem.cap,@object
	.size		.nv.reservedSmem.cap,0x4
	.type		vprintf,@function
